//
// Generated by NVIDIA NVVM Compiler
//
// Compiler Build ID: CL-36424714
// Cuda compilation tools, release 13.0, V13.0.88
// Based on NVVM 20.0.0
//

.version 9.0
.target sm_100
.address_size 64

	// .globl	_Z9haversineiPfS_
.func  (.param .b64 func_retval0) __internal_accurate_pow
(
	.param .b64 __internal_accurate_pow_param_0
)
;
.global .align 4 .b8 __cudart_i2opi_f[24] = {65, 144, 67, 60, 153, 149, 98, 219, 192, 221, 52, 245, 209, 87, 39, 252, 41, 21, 68, 78, 110, 131, 249, 162};

.visible .entry _Z9haversineiPfS_(
	.param .u32 _Z9haversineiPfS__param_0,
	.param .u64 .ptr .align 1 _Z9haversineiPfS__param_1,
	.param .u64 .ptr .align 1 _Z9haversineiPfS__param_2
)
{
	.local .align 4 .b8 	__local_depot0[28];
	.reg .b64 	%SP;
	.reg .b64 	%SPL;
	.reg .pred 	%p<68>;
	.reg .b32 	%r<198>;
	.reg .b32 	%f<109>;
	.reg .b64 	%rd<85>;
	.reg .b64 	%fd<92>;

	mov.u64 	%SPL, __local_depot0;
	ld.param.u32 	%r60, [_Z9haversineiPfS__param_0];
	add.u64 	%rd1, %SPL, 0;
	add.u64 	%rd2, %SPL, 0;
	add.u64 	%rd3, %SPL, 0;
	add.u64 	%rd4, %SPL, 0;
	mov.u32 	%r61, %ctaid.x;
	mov.u32 	%r62, %ntid.x;
	mov.u32 	%r63, %tid.x;
	mad.lo.s32 	%r181, %r61, %r62, %r63;
	setp.ge.s32 	%p2, %r181, %r60;
	@%p2 bra 	$L__BB0_51;
	mov.f64 	%fd26, 0d4000000000000000;
	{
	.reg .b32 %temp; 
	mov.b64 	{%temp, %r2}, %fd26;
	}
	and.b32  	%r3, %r2, 2146435072;
	setp.eq.s32 	%p3, %r3, 1062207488;
	setp.lt.s32 	%p4, %r2, 0;
	selp.b32 	%r4, 0, 2146435072, %p4;
	and.b32  	%r64, %r2, 2147483647;
	setp.ne.s32 	%p5, %r64, 1071644672;
	and.pred  	%p1, %p3, %p5;
$L__BB0_2:
	ld.param.u64 	%rd78, [_Z9haversineiPfS__param_2];
	ld.param.u64 	%rd76, [_Z9haversineiPfS__param_1];
	cvta.to.global.u64 	%rd27, %rd76;
	mul.wide.s32 	%rd28, %r181, 4;
	add.s64 	%rd29, %rd27, %rd28;
	ld.global.f32 	%f27, [%rd29];
	cvta.to.global.u64 	%rd30, %rd78;
	add.s64 	%rd31, %rd30, %rd28;
	ld.global.f32 	%f28, [%rd31];
	mul.f32 	%f1, %f27, 0f3C8EFA2D;
	mul.f32 	%f2, %f28, 0f3C8EFA2D;
	sub.f32 	%f29, %f2, %f2;
	mul.f32 	%f3, %f29, 0f3F000000;
	mul.f32 	%f30, %f3, 0f3F22F983;
	cvt.rni.s32.f32 	%r185, %f30;
	cvt.rn.f32.s32 	%f31, %r185;
	fma.rn.f32 	%f32, %f31, 0fBFC90FDA, %f3;
	fma.rn.f32 	%f33, %f31, 0fB3A22168, %f32;
	fma.rn.f32 	%f105, %f31, 0fA7C234C5, %f33;
	abs.f32 	%f5, %f3;
	setp.ltu.f32 	%p6, %f5, 0f47CE4780;
	@%p6 bra 	$L__BB0_10;
	setp.neu.f32 	%p7, %f5, 0f7F800000;
	@%p7 bra 	$L__BB0_5;
	mov.f32 	%f36, 0f00000000;
	mul.rn.f32 	%f105, %f3, %f36;
	mov.b32 	%r185, 0;
	bra.uni 	$L__BB0_10;
$L__BB0_5:
	mov.b32 	%r7, %f3;
	mov.b64 	%rd81, 0;
	mov.b32 	%r182, 0;
	mov.u64 	%rd79, __cudart_i2opi_f;
	mov.u64 	%rd80, %rd4;
$L__BB0_6:
	.pragma "nounroll";
	ld.global.nc.u32 	%r66, [%rd79];
	shl.b32 	%r67, %r7, 8;
	or.b32  	%r68, %r67, -2147483648;
	mad.wide.u32 	%rd34, %r66, %r68, %rd81;
	shr.u64 	%rd81, %rd34, 32;
	st.local.u32 	[%rd80], %rd34;
	add.s32 	%r182, %r182, 1;
	add.s64 	%rd80, %rd80, 4;
	add.s64 	%rd79, %rd79, 4;
	setp.ne.s32 	%p8, %r182, 6;
	@%p8 bra 	$L__BB0_6;
	shr.u32 	%r69, %r7, 23;
	st.local.u32 	[%rd4+24], %rd81;
	and.b32  	%r10, %r69, 31;
	and.b32  	%r70, %r69, 224;
	add.s32 	%r71, %r70, -128;
	shr.u32 	%r72, %r71, 5;
	mul.wide.u32 	%rd35, %r72, 4;
	sub.s64 	%rd11, %rd4, %rd35;
	ld.local.u32 	%r183, [%rd11+24];
	ld.local.u32 	%r184, [%rd11+20];
	setp.eq.s32 	%p9, %r10, 0;
	@%p9 bra 	$L__BB0_9;
	shf.l.wrap.b32 	%r183, %r184, %r183, %r10;
	ld.local.u32 	%r73, [%rd11+16];
	shf.l.wrap.b32 	%r184, %r73, %r184, %r10;
$L__BB0_9:
	shr.u32 	%r74, %r183, 30;
	shf.l.wrap.b32 	%r75, %r184, %r183, 2;
	shl.b32 	%r76, %r184, 2;
	shr.u32 	%r77, %r75, 31;
	add.s32 	%r78, %r77, %r74;
	neg.s32 	%r79, %r78;
	setp.lt.s32 	%p10, %r7, 0;
	selp.b32 	%r185, %r79, %r78, %p10;
	xor.b32  	%r80, %r75, %r7;
	shr.s32 	%r81, %r75, 31;
	xor.b32  	%r82, %r81, %r75;
	xor.b32  	%r83, %r81, %r76;
	cvt.u64.u32 	%rd36, %r82;
	shl.b64 	%rd37, %rd36, 32;
	cvt.u64.u32 	%rd38, %r83;
	or.b64  	%rd39, %rd37, %rd38;
	cvt.rn.f64.s64 	%fd27, %rd39;
	mul.f64 	%fd28, %fd27, 0d3BF921FB54442D19;
	cvt.rn.f32.f64 	%f34, %fd28;
	neg.f32 	%f35, %f34;
	setp.lt.s32 	%p11, %r80, 0;
	selp.f32 	%f105, %f35, %f34, %p11;
$L__BB0_10:
	setp.lt.s32 	%p12, %r2, 0;
	setp.eq.s32 	%p13, %r3, 1062207488;
	mul.rn.f32 	%f37, %f105, %f105;
	and.b32  	%r85, %r185, 1;
	setp.eq.b32 	%p15, %r85, 1;
	selp.f32 	%f38, 0f3F800000, %f105, %p15;
	fma.rn.f32 	%f39, %f37, %f38, 0f00000000;
	fma.rn.f32 	%f40, %f37, 0f37CBAC00, 0fBAB607ED;
	selp.f32 	%f41, %f40, 0fB94D4153, %p15;
	selp.f32 	%f42, 0f3D2AAABB, 0f3C0885E4, %p15;
	fma.rn.f32 	%f43, %f41, %f37, %f42;
	selp.f32 	%f44, 0fBEFFFFFF, 0fBE2AAAA8, %p15;
	fma.rn.f32 	%f45, %f43, %f37, %f44;
	fma.rn.f32 	%f46, %f45, %f39, %f38;
	and.b32  	%r86, %r185, 2;
	setp.eq.s32 	%p16, %r86, 0;
	mov.f32 	%f47, 0f00000000;
	sub.f32 	%f48, %f47, %f46;
	selp.f32 	%f9, %f46, %f48, %p16;
	cvt.f64.f32 	%fd1, %f9;
	{
	.reg .b32 %temp; 
	mov.b64 	{%temp, %r19}, %fd1;
	}
	abs.f64 	%fd2, %fd1;
	{ // callseq 0, 0
	.param .b64 param0;
	st.param.f64 	[param0], %fd2;
	.param .b64 retval0;
	call.uni (retval0), 
	__internal_accurate_pow, 
	(
	param0
	);
	ld.param.f64 	%fd29, [retval0];
	} // callseq 0
	setp.lt.s32 	%p17, %r19, 0;
	neg.f64 	%fd31, %fd29;
	selp.f64 	%fd32, %fd31, %fd29, %p13;
	selp.f64 	%fd33, %fd32, %fd29, %p17;
	setp.eq.f32 	%p18, %f9, 0f00000000;
	selp.b32 	%r87, %r19, 0, %p13;
	or.b32  	%r88, %r87, 2146435072;
	selp.b32 	%r89, %r88, %r87, %p12;
	mov.b32 	%r90, 0;
	mov.b64 	%fd34, {%r90, %r89};
	selp.f64 	%fd88, %fd34, %fd33, %p18;
	add.f64 	%fd35, %fd1, 0d4000000000000000;
	{
	.reg .b32 %temp; 
	mov.b64 	{%temp, %r91}, %fd35;
	}
	and.b32  	%r92, %r91, 2146435072;
	setp.ne.s32 	%p19, %r92, 2146435072;
	@%p19 bra 	$L__BB0_15;
	setp.num.f32 	%p20, %f9, %f9;
	@%p20 bra 	$L__BB0_13;
	mov.f64 	%fd36, 0d4000000000000000;
	add.rn.f64 	%fd88, %fd1, %fd36;
	bra.uni 	$L__BB0_15;
$L__BB0_13:
	setp.neu.f64 	%p21, %fd2, 0d7FF0000000000000;
	@%p21 bra 	$L__BB0_15;
	setp.lt.s32 	%p22, %r19, 0;
	or.b32  	%r93, %r4, -2147483648;
	selp.b32 	%r94, %r93, %r4, %p1;
	selp.b32 	%r95, %r94, %r4, %p22;
	mov.b32 	%r96, 0;
	mov.b64 	%fd88, {%r96, %r95};
$L__BB0_15:
	setp.eq.f32 	%p23, %f9, 0f3F800000;
	selp.f64 	%fd7, 0d3FF0000000000000, %fd88, %p23;
	mul.f32 	%f49, %f2, 0f3F22F983;
	cvt.rni.s32.f32 	%r193, %f49;
	cvt.rn.f32.s32 	%f50, %r193;
	fma.rn.f32 	%f51, %f50, 0fBFC90FDA, %f2;
	fma.rn.f32 	%f52, %f50, 0fB3A22168, %f51;
	fma.rn.f32 	%f107, %f50, 0fA7C234C5, %f52;
	abs.f32 	%f11, %f2;
	setp.ltu.f32 	%p24, %f11, 0f47CE4780;
	mov.u32 	%r189, %r193;
	mov.f32 	%f106, %f107;
	@%p24 bra 	$L__BB0_23;
	setp.neu.f32 	%p25, %f11, 0f7F800000;
	@%p25 bra 	$L__BB0_18;
	mov.f32 	%f55, 0f00000000;
	mul.rn.f32 	%f106, %f2, %f55;
	mov.b32 	%r189, 0;
	bra.uni 	$L__BB0_23;
$L__BB0_18:
	mov.b32 	%r21, %f2;
	mov.b64 	%rd82, 0;
	mov.b32 	%r186, 0;
$L__BB0_19:
	.pragma "nounroll";
	mul.wide.u32 	%rd41, %r186, 4;
	mov.u64 	%rd42, __cudart_i2opi_f;
	add.s64 	%rd43, %rd42, %rd41;
	ld.global.nc.u32 	%r98, [%rd43];
	shl.b32 	%r99, %r21, 8;
	or.b32  	%r100, %r99, -2147483648;
	mad.wide.u32 	%rd44, %r98, %r100, %rd82;
	shr.u64 	%rd82, %rd44, 32;
	add.s64 	%rd45, %rd3, %rd41;
	st.local.u32 	[%rd45], %rd44;
	add.s32 	%r186, %r186, 1;
	setp.ne.s32 	%p26, %r186, 6;
	@%p26 bra 	$L__BB0_19;
	shr.u32 	%r101, %r21, 23;
	st.local.u32 	[%rd3+24], %rd82;
	and.b32  	%r24, %r101, 31;
	and.b32  	%r102, %r101, 224;
	add.s32 	%r103, %r102, -128;
	shr.u32 	%r104, %r103, 5;
	mul.wide.u32 	%rd46, %r104, 4;
	sub.s64 	%rd14, %rd3, %rd46;
	ld.local.u32 	%r187, [%rd14+24];
	ld.local.u32 	%r188, [%rd14+20];
	setp.eq.s32 	%p27, %r24, 0;
	@%p27 bra 	$L__BB0_22;
	shf.l.wrap.b32 	%r187, %r188, %r187, %r24;
	ld.local.u32 	%r105, [%rd14+16];
	shf.l.wrap.b32 	%r188, %r105, %r188, %r24;
$L__BB0_22:
	shr.u32 	%r106, %r187, 30;
	shf.l.wrap.b32 	%r107, %r188, %r187, 2;
	shl.b32 	%r108, %r188, 2;
	shr.u32 	%r109, %r107, 31;
	add.s32 	%r110, %r109, %r106;
	neg.s32 	%r111, %r110;
	setp.lt.s32 	%p28, %r21, 0;
	selp.b32 	%r189, %r111, %r110, %p28;
	xor.b32  	%r112, %r107, %r21;
	shr.s32 	%r113, %r107, 31;
	xor.b32  	%r114, %r113, %r107;
	xor.b32  	%r115, %r113, %r108;
	cvt.u64.u32 	%rd47, %r114;
	shl.b64 	%rd48, %rd47, 32;
	cvt.u64.u32 	%rd49, %r115;
	or.b64  	%rd50, %rd48, %rd49;
	cvt.rn.f64.s64 	%fd37, %rd50;
	mul.f64 	%fd38, %fd37, 0d3BF921FB54442D19;
	cvt.rn.f32.f64 	%f53, %fd38;
	neg.f32 	%f54, %f53;
	setp.lt.s32 	%p29, %r112, 0;
	selp.f32 	%f106, %f54, %f53, %p29;
$L__BB0_23:
	setp.ltu.f32 	%p30, %f11, 0f47CE4780;
	add.s32 	%r117, %r189, 1;
	mul.rn.f32 	%f56, %f106, %f106;
	and.b32  	%r118, %r189, 1;
	setp.eq.b32 	%p31, %r118, 1;
	selp.f32 	%f57, %f106, 0f3F800000, %p31;
	fma.rn.f32 	%f58, %f56, %f57, 0f00000000;
	fma.rn.f32 	%f59, %f56, 0f37CBAC00, 0fBAB607ED;
	selp.f32 	%f60, 0fB94D4153, %f59, %p31;
	selp.f32 	%f61, 0f3C0885E4, 0f3D2AAABB, %p31;
	fma.rn.f32 	%f62, %f60, %f56, %f61;
	selp.f32 	%f63, 0fBE2AAAA8, 0fBEFFFFFF, %p31;
	fma.rn.f32 	%f64, %f62, %f56, %f63;
	fma.rn.f32 	%f65, %f64, %f58, %f57;
	and.b32  	%r119, %r117, 2;
	setp.eq.s32 	%p32, %r119, 0;
	mov.f32 	%f66, 0f00000000;
	sub.f32 	%f67, %f66, %f65;
	selp.f32 	%f15, %f65, %f67, %p32;
	@%p30 bra 	$L__BB0_31;
	setp.neu.f32 	%p33, %f11, 0f7F800000;
	@%p33 bra 	$L__BB0_26;
	mov.f32 	%f70, 0f00000000;
	mul.rn.f32 	%f107, %f2, %f70;
	mov.b32 	%r193, 0;
	bra.uni 	$L__BB0_31;
$L__BB0_26:
	mov.b32 	%r33, %f2;
	mov.b64 	%rd83, 0;
	mov.b32 	%r190, 0;
$L__BB0_27:
	.pragma "nounroll";
	mul.wide.u32 	%rd52, %r190, 4;
	mov.u64 	%rd53, __cudart_i2opi_f;
	add.s64 	%rd54, %rd53, %rd52;
	ld.global.nc.u32 	%r121, [%rd54];
	shl.b32 	%r122, %r33, 8;
	or.b32  	%r123, %r122, -2147483648;
	mad.wide.u32 	%rd55, %r121, %r123, %rd83;
	shr.u64 	%rd83, %rd55, 32;
	add.s64 	%rd56, %rd2, %rd52;
	st.local.u32 	[%rd56], %rd55;
	add.s32 	%r190, %r190, 1;
	setp.ne.s32 	%p34, %r190, 6;
	@%p34 bra 	$L__BB0_27;
	shr.u32 	%r124, %r33, 23;
	st.local.u32 	[%rd2+24], %rd83;
	and.b32  	%r36, %r124, 31;
	and.b32  	%r125, %r124, 224;
	add.s32 	%r126, %r125, -128;
	shr.u32 	%r127, %r126, 5;
	mul.wide.u32 	%rd57, %r127, 4;
	sub.s64 	%rd17, %rd2, %rd57;
	ld.local.u32 	%r191, [%rd17+24];
	ld.local.u32 	%r192, [%rd17+20];
	setp.eq.s32 	%p35, %r36, 0;
	@%p35 bra 	$L__BB0_30;
	shf.l.wrap.b32 	%r191, %r192, %r191, %r36;
	ld.local.u32 	%r128, [%rd17+16];
	shf.l.wrap.b32 	%r192, %r128, %r192, %r36;
$L__BB0_30:
	shr.u32 	%r129, %r191, 30;
	shf.l.wrap.b32 	%r130, %r192, %r191, 2;
	shl.b32 	%r131, %r192, 2;
	shr.u32 	%r132, %r130, 31;
	add.s32 	%r133, %r132, %r129;
	neg.s32 	%r134, %r133;
	setp.lt.s32 	%p36, %r33, 0;
	selp.b32 	%r193, %r134, %r133, %p36;
	xor.b32  	%r135, %r130, %r33;
	shr.s32 	%r136, %r130, 31;
	xor.b32  	%r137, %r136, %r130;
	xor.b32  	%r138, %r136, %r131;
	cvt.u64.u32 	%rd58, %r137;
	shl.b64 	%rd59, %rd58, 32;
	cvt.u64.u32 	%rd60, %r138;
	or.b64  	%rd61, %rd59, %rd60;
	cvt.rn.f64.s64 	%fd39, %rd61;
	mul.f64 	%fd40, %fd39, 0d3BF921FB54442D19;
	cvt.rn.f32.f64 	%f68, %fd40;
	neg.f32 	%f69, %f68;
	setp.lt.s32 	%p37, %r135, 0;
	selp.f32 	%f107, %f69, %f68, %p37;
$L__BB0_31:
	add.s32 	%r140, %r193, 1;
	mul.rn.f32 	%f71, %f107, %f107;
	and.b32  	%r141, %r193, 1;
	setp.eq.b32 	%p38, %r141, 1;
	selp.f32 	%f72, %f107, 0f3F800000, %p38;
	fma.rn.f32 	%f73, %f71, %f72, 0f00000000;
	fma.rn.f32 	%f74, %f71, 0f37CBAC00, 0fBAB607ED;
	selp.f32 	%f75, 0fB94D4153, %f74, %p38;
	selp.f32 	%f76, 0f3C0885E4, 0f3D2AAABB, %p38;
	fma.rn.f32 	%f77, %f75, %f71, %f76;
	selp.f32 	%f78, 0fBE2AAAA8, 0fBEFFFFFF, %p38;
	fma.rn.f32 	%f79, %f77, %f71, %f78;
	fma.rn.f32 	%f80, %f79, %f73, %f72;
	and.b32  	%r142, %r140, 2;
	setp.eq.s32 	%p39, %r142, 0;
	mov.f32 	%f81, 0f00000000;
	sub.f32 	%f82, %f81, %f80;
	selp.f32 	%f83, %f80, %f82, %p39;
	mul.f32 	%f19, %f15, %f83;
	sub.f32 	%f84, %f1, %f1;
	mul.f32 	%f20, %f84, 0f3F000000;
	mul.f32 	%f85, %f20, 0f3F22F983;
	cvt.rni.s32.f32 	%r197, %f85;
	cvt.rn.f32.s32 	%f86, %r197;
	fma.rn.f32 	%f87, %f86, 0fBFC90FDA, %f20;
	fma.rn.f32 	%f88, %f86, 0fB3A22168, %f87;
	fma.rn.f32 	%f108, %f86, 0fA7C234C5, %f88;
	abs.f32 	%f22, %f20;
	setp.ltu.f32 	%p40, %f22, 0f47CE4780;
	@%p40 bra 	$L__BB0_39;
	setp.neu.f32 	%p41, %f22, 0f7F800000;
	@%p41 bra 	$L__BB0_34;
	mov.f32 	%f91, 0f00000000;
	mul.rn.f32 	%f108, %f20, %f91;
	mov.b32 	%r197, 0;
	bra.uni 	$L__BB0_39;
$L__BB0_34:
	mov.b32 	%r46, %f20;
	mov.b64 	%rd84, 0;
	mov.b32 	%r194, 0;
$L__BB0_35:
	.pragma "nounroll";
	mul.wide.u32 	%rd63, %r194, 4;
	mov.u64 	%rd64, __cudart_i2opi_f;
	add.s64 	%rd65, %rd64, %rd63;
	ld.global.nc.u32 	%r144, [%rd65];
	shl.b32 	%r145, %r46, 8;
	or.b32  	%r146, %r145, -2147483648;
	mad.wide.u32 	%rd66, %r144, %r146, %rd84;
	shr.u64 	%rd84, %rd66, 32;
	add.s64 	%rd67, %rd1, %rd63;
	st.local.u32 	[%rd67], %rd66;
	add.s32 	%r194, %r194, 1;
	setp.ne.s32 	%p42, %r194, 6;
	@%p42 bra 	$L__BB0_35;
	shr.u32 	%r147, %r46, 23;
	st.local.u32 	[%rd1+24], %rd84;
	and.b32  	%r49, %r147, 31;
	and.b32  	%r148, %r147, 224;
	add.s32 	%r149, %r148, -128;
	shr.u32 	%r150, %r149, 5;
	mul.wide.u32 	%rd68, %r150, 4;
	sub.s64 	%rd20, %rd1, %rd68;
	ld.local.u32 	%r195, [%rd20+24];
	ld.local.u32 	%r196, [%rd20+20];
	setp.eq.s32 	%p43, %r49, 0;
	@%p43 bra 	$L__BB0_38;
	shf.l.wrap.b32 	%r195, %r196, %r195, %r49;
	ld.local.u32 	%r151, [%rd20+16];
	shf.l.wrap.b32 	%r196, %r151, %r196, %r49;
$L__BB0_38:
	shr.u32 	%r152, %r195, 30;
	shf.l.wrap.b32 	%r153, %r196, %r195, 2;
	shl.b32 	%r154, %r196, 2;
	shr.u32 	%r155, %r153, 31;
	add.s32 	%r156, %r155, %r152;
	neg.s32 	%r157, %r156;
	setp.lt.s32 	%p44, %r46, 0;
	selp.b32 	%r197, %r157, %r156, %p44;
	xor.b32  	%r158, %r153, %r46;
	shr.s32 	%r159, %r153, 31;
	xor.b32  	%r160, %r159, %r153;
	xor.b32  	%r161, %r159, %r154;
	cvt.u64.u32 	%rd69, %r160;
	shl.b64 	%rd70, %rd69, 32;
	cvt.u64.u32 	%rd71, %r161;
	or.b64  	%rd72, %rd70, %rd71;
	cvt.rn.f64.s64 	%fd41, %rd72;
	mul.f64 	%fd42, %fd41, 0d3BF921FB54442D19;
	cvt.rn.f32.f64 	%f89, %fd42;
	neg.f32 	%f90, %f89;
	setp.lt.s32 	%p45, %r158, 0;
	selp.f32 	%f108, %f90, %f89, %p45;
$L__BB0_39:
	setp.lt.s32 	%p46, %r2, 0;
	setp.eq.s32 	%p47, %r3, 1062207488;
	mul.rn.f32 	%f92, %f108, %f108;
	and.b32  	%r163, %r197, 1;
	setp.eq.b32 	%p49, %r163, 1;
	selp.f32 	%f93, 0f3F800000, %f108, %p49;
	fma.rn.f32 	%f94, %f92, %f93, 0f00000000;
	fma.rn.f32 	%f95, %f92, 0f37CBAC00, 0fBAB607ED;
	selp.f32 	%f96, %f95, 0fB94D4153, %p49;
	selp.f32 	%f97, 0f3D2AAABB, 0f3C0885E4, %p49;
	fma.rn.f32 	%f98, %f96, %f92, %f97;
	selp.f32 	%f99, 0fBEFFFFFF, 0fBE2AAAA8, %p49;
	fma.rn.f32 	%f100, %f98, %f92, %f99;
	fma.rn.f32 	%f101, %f100, %f94, %f93;
	and.b32  	%r164, %r197, 2;
	setp.eq.s32 	%p50, %r164, 0;
	mov.f32 	%f102, 0f00000000;
	sub.f32 	%f103, %f102, %f101;
	selp.f32 	%f26, %f101, %f103, %p50;
	cvt.f64.f32 	%fd8, %f26;
	{
	.reg .b32 %temp; 
	mov.b64 	{%temp, %r58}, %fd8;
	}
	abs.f64 	%fd9, %fd8;
	{ // callseq 1, 0
	.param .b64 param0;
	st.param.f64 	[param0], %fd9;
	.param .b64 retval0;
	call.uni (retval0), 
	__internal_accurate_pow, 
	(
	param0
	);
	ld.param.f64 	%fd43, [retval0];
	} // callseq 1
	setp.lt.s32 	%p51, %r58, 0;
	neg.f64 	%fd45, %fd43;
	selp.f64 	%fd46, %fd45, %fd43, %p47;
	selp.f64 	%fd47, %fd46, %fd43, %p51;
	setp.eq.f32 	%p52, %f26, 0f00000000;
	selp.b32 	%r165, %r58, 0, %p47;
	or.b32  	%r166, %r165, 2146435072;
	selp.b32 	%r167, %r166, %r165, %p46;
	mov.b32 	%r168, 0;
	mov.b64 	%fd48, {%r168, %r167};
	selp.f64 	%fd89, %fd48, %fd47, %p52;
	add.f64 	%fd49, %fd8, 0d4000000000000000;
	{
	.reg .b32 %temp; 
	mov.b64 	{%temp, %r169}, %fd49;
	}
	and.b32  	%r170, %r169, 2146435072;
	setp.ne.s32 	%p53, %r170, 2146435072;
	@%p53 bra 	$L__BB0_44;
	setp.num.f32 	%p54, %f26, %f26;
	@%p54 bra 	$L__BB0_42;
	mov.f64 	%fd50, 0d4000000000000000;
	add.rn.f64 	%fd89, %fd8, %fd50;
	bra.uni 	$L__BB0_44;
$L__BB0_42:
	setp.neu.f64 	%p55, %fd9, 0d7FF0000000000000;
	@%p55 bra 	$L__BB0_44;
	setp.lt.s32 	%p56, %r58, 0;
	or.b32  	%r171, %r4, -2147483648;
	selp.b32 	%r172, %r171, %r4, %p1;
	selp.b32 	%r173, %r172, %r4, %p56;
	mov.b32 	%r174, 0;
	mov.b64 	%fd89, {%r174, %r173};
$L__BB0_44:
	setp.eq.f32 	%p57, %f26, 0f3F800000;
	selp.f64 	%fd51, 0d3FF0000000000000, %fd89, %p57;
	cvt.f64.f32 	%fd52, %f19;
	fma.rn.f64 	%fd53, %fd51, %fd52, %fd7;
	sqrt.rn.f64 	%fd14, %fd53;
	mov.f64 	%fd54, 0d3FF0000000000000;
	sub.f64 	%fd55, %fd54, %fd53;
	sqrt.rn.f64 	%fd15, %fd55;
	abs.f64 	%fd16, %fd15;
	abs.f64 	%fd17, %fd14;
	setp.leu.f64 	%p58, %fd17, %fd16;
	setp.gt.f64 	%p59, %fd17, %fd16;
	selp.f64 	%fd18, %fd17, %fd16, %p59;
	selp.f64 	%fd56, %fd16, %fd17, %p59;
	div.rn.f64 	%fd57, %fd56, %fd18;
	mul.f64 	%fd58, %fd57, %fd57;
	fma.rn.f64 	%fd59, %fd58, 0dBEF53E1D2A25FF7E, 0d3F2D3B63DBB65B49;
	fma.rn.f64 	%fd60, %fd59, %fd58, 0dBF5312788DDE082E;
	fma.rn.f64 	%fd61, %fd60, %fd58, 0d3F6F9690C8249315;
	fma.rn.f64 	%fd62, %fd61, %fd58, 0dBF82CF5AABC7CF0D;
	fma.rn.f64 	%fd63, %fd62, %fd58, 0d3F9162B0B2A3BFDE;
	fma.rn.f64 	%fd64, %fd63, %fd58, 0dBF9A7256FEB6FC6B;
	fma.rn.f64 	%fd65, %fd64, %fd58, 0d3FA171560CE4A489;
	fma.rn.f64 	%fd66, %fd65, %fd58, 0dBFA4F44D841450E4;
	fma.rn.f64 	%fd67, %fd66, %fd58, 0d3FA7EE3D3F36BB95;
	fma.rn.f64 	%fd68, %fd67, %fd58, 0dBFAAD32AE04A9FD1;
	fma.rn.f64 	%fd69, %fd68, %fd58, 0d3FAE17813D66954F;
	fma.rn.f64 	%fd70, %fd69, %fd58, 0dBFB11089CA9A5BCD;
	fma.rn.f64 	%fd71, %fd70, %fd58, 0d3FB3B12B2DB51738;
	fma.rn.f64 	%fd72, %fd71, %fd58, 0dBFB745D022F8DC5C;
	fma.rn.f64 	%fd73, %fd72, %fd58, 0d3FBC71C709DFE927;
	fma.rn.f64 	%fd74, %fd73, %fd58, 0dBFC2492491FA1744;
	fma.rn.f64 	%fd75, %fd74, %fd58, 0d3FC99999999840D2;
	fma.rn.f64 	%fd76, %fd75, %fd58, 0dBFD555555555544C;
	mul.f64 	%fd77, %fd58, %fd76;
	fma.rn.f64 	%fd19, %fd77, %fd57, %fd57;
	@%p58 bra 	$L__BB0_46;
	{
	.reg .b32 %temp; 
	mov.b64 	{%temp, %r176}, %fd15;
	}
	setp.lt.s32 	%p61, %r176, 0;
	neg.f64 	%fd80, %fd19;
	selp.f64 	%fd81, %fd19, %fd80, %p61;
	add.f64 	%fd90, %fd81, 0d3FF921FB54442D18;
	bra.uni 	$L__BB0_47;
$L__BB0_46:
	{
	.reg .b32 %temp; 
	mov.b64 	{%temp, %r175}, %fd15;
	}
	setp.lt.s32 	%p60, %r175, 0;
	mov.f64 	%fd78, 0d400921FB54442D18;
	sub.f64 	%fd79, %fd78, %fd19;
	selp.f64 	%fd90, %fd79, %fd19, %p60;
$L__BB0_47:
	setp.neu.f64 	%p62, %fd18, 0d0000000000000000;
	@%p62 bra 	$L__BB0_49;
	{
	.reg .b32 %temp; 
	mov.b64 	{%temp, %r178}, %fd15;
	}
	setp.lt.s32 	%p65, %r178, 0;
	selp.f64 	%fd91, 0d400921FB54442D18, 0d0000000000000000, %p65;
	bra.uni 	$L__BB0_50;
$L__BB0_49:
	setp.eq.f64 	%p63, %fd16, %fd17;
	{
	.reg .b32 %temp; 
	mov.b64 	{%temp, %r177}, %fd15;
	}
	setp.lt.s32 	%p64, %r177, 0;
	selp.f64 	%fd82, 0d4002D97C7F3321D2, 0d3FE921FB54442D18, %p64;
	selp.f64 	%fd91, %fd82, %fd90, %p63;
$L__BB0_50:
	ld.param.u64 	%rd77, [_Z9haversineiPfS__param_1];
	add.rn.f64 	%fd83, %fd16, %fd17;
	setp.nan.f64 	%p66, %fd83, %fd83;
	copysign.f64 	%fd84, %fd14, %fd91;
	selp.f64 	%fd85, %fd83, %fd84, %p66;
	add.f64 	%fd86, %fd85, %fd85;
	mul.f64 	%fd87, %fd86, 0d40B8EA2320000000;
	cvt.rn.f32.f64 	%f104, %fd87;
	cvta.to.global.u64 	%rd73, %rd77;
	mul.wide.s32 	%rd74, %r181, 4;
	add.s64 	%rd75, %rd73, %rd74;
	st.global.f32 	[%rd75], %f104;
	mov.u32 	%r180, %nctaid.x;
	mad.lo.s32 	%r181, %r62, %r180, %r181;
	setp.lt.s32 	%p67, %r181, %r60;
	@%p67 bra 	$L__BB0_2;
$L__BB0_51:
	ret;

}
.func  (.param .b64 func_retval0) __internal_accurate_pow(
	.param .b64 __internal_accurate_pow_param_0
)
{
	.reg .pred 	%p<8>;
	.reg .b32 	%r<49>;
	.reg .b32 	%f<3>;
	.reg .b64 	%fd<109>;

	ld.param.f64 	%fd10, [__internal_accurate_pow_param_0];
	{
	.reg .b32 %temp; 
	mov.b64 	{%temp, %r46}, %fd10;
	}
	{
	.reg .b32 %temp; 
	mov.b64 	{%r45, %temp}, %fd10;
	}
	shr.u32 	%r47, %r46, 20;
	setp.gt.u32 	%p1, %r46, 1048575;
	@%p1 bra 	$L__BB1_2;
	mul.f64 	%fd11, %fd10, 0d4350000000000000;
	{
	.reg .b32 %temp; 
	mov.b64 	{%temp, %r46}, %fd11;
	}
	{
	.reg .b32 %temp; 
	mov.b64 	{%r45, %temp}, %fd11;
	}
	shr.u32 	%r16, %r46, 20;
	add.s32 	%r47, %r16, -54;
$L__BB1_2:
	add.s32 	%r48, %r47, -1023;
	and.b32  	%r17, %r46, -2146435073;
	or.b32  	%r18, %r17, 1072693248;
	mov.b64 	%fd107, {%r45, %r18};
	setp.lt.u32 	%p2, %r18, 1073127583;
	@%p2 bra 	$L__BB1_4;
	{
	.reg .b32 %temp; 
	mov.b64 	{%r19, %temp}, %fd107;
	}
	{
	.reg .b32 %temp; 
	mov.b64 	{%temp, %r20}, %fd107;
	}
	add.s32 	%r21, %r20, -1048576;
	mov.b64 	%fd107, {%r19, %r21};
	add.s32 	%r48, %r47, -1022;
$L__BB1_4:
	add.f64 	%fd12, %fd107, 0dBFF0000000000000;
	add.f64 	%fd13, %fd107, 0d3FF0000000000000;
	rcp.approx.ftz.f64 	%fd14, %fd13;
	neg.f64 	%fd15, %fd13;
	fma.rn.f64 	%fd16, %fd15, %fd14, 0d3FF0000000000000;
	fma.rn.f64 	%fd17, %fd16, %fd16, %fd16;
	fma.rn.f64 	%fd18, %fd17, %fd14, %fd14;
	mul.f64 	%fd19, %fd12, %fd18;
	fma.rn.f64 	%fd20, %fd12, %fd18, %fd19;
	mul.f64 	%fd21, %fd20, %fd20;
	fma.rn.f64 	%fd22, %fd21, 0d3EB0F5FF7D2CAFE2, 0d3ED0F5D241AD3B5A;
	fma.rn.f64 	%fd23, %fd22, %fd21, 0d3EF3B20A75488A3F;
	fma.rn.f64 	%fd24, %fd23, %fd21, 0d3F1745CDE4FAECD5;
	fma.rn.f64 	%fd25, %fd24, %fd21, 0d3F3C71C7258A578B;
	fma.rn.f64 	%fd26, %fd25, %fd21, 0d3F6249249242B910;
	fma.rn.f64 	%fd27, %fd26, %fd21, 0d3F89999999999DFB;
	sub.f64 	%fd28, %fd12, %fd20;
	add.f64 	%fd29, %fd28, %fd28;
	neg.f64 	%fd30, %fd20;
	fma.rn.f64 	%fd31, %fd30, %fd12, %fd29;
	mul.f64 	%fd32, %fd18, %fd31;
	fma.rn.f64 	%fd33, %fd21, %fd27, 0d3FB5555555555555;
	mov.f64 	%fd34, 0d3FB5555555555555;
	sub.f64 	%fd35, %fd34, %fd33;
	fma.rn.f64 	%fd36, %fd21, %fd27, %fd35;
	add.f64 	%fd37, %fd36, 0dBC46A4CB00B9E7B0;
	add.f64 	%fd38, %fd33, %fd37;
	sub.f64 	%fd39, %fd33, %fd38;
	add.f64 	%fd40, %fd37, %fd39;
	mul.rn.f64 	%fd41, %fd20, %fd20;
	neg.f64 	%fd42, %fd41;
	fma.rn.f64 	%fd43, %fd20, %fd20, %fd42;
	{
	.reg .b32 %temp; 
	mov.b64 	{%r22, %temp}, %fd32;
	}
	{
	.reg .b32 %temp; 
	mov.b64 	{%temp, %r23}, %fd32;
	}
	add.s32 	%r24, %r23, 1048576;
	mov.b64 	%fd44, {%r22, %r24};
	fma.rn.f64 	%fd45, %fd20, %fd44, %fd43;
	mul.rn.f64 	%fd46, %fd41, %fd20;
	neg.f64 	%fd47, %fd46;
	fma.rn.f64 	%fd48, %fd41, %fd20, %fd47;
	fma.rn.f64 	%fd49, %fd41, %fd32, %fd48;
	fma.rn.f64 	%fd50, %fd45, %fd20, %fd49;
	mul.rn.f64 	%fd51, %fd38, %fd46;
	neg.f64 	%fd52, %fd51;
	fma.rn.f64 	%fd53, %fd38, %fd46, %fd52;
	fma.rn.f64 	%fd54, %fd38, %fd50, %fd53;
	fma.rn.f64 	%fd55, %fd40, %fd46, %fd54;
	add.f64 	%fd56, %fd51, %fd55;
	sub.f64 	%fd57, %fd51, %fd56;
	add.f64 	%fd58, %fd55, %fd57;
	add.f64 	%fd59, %fd20, %fd56;
	sub.f64 	%fd60, %fd20, %fd59;
	add.f64 	%fd61, %fd56, %fd60;
	add.f64 	%fd62, %fd58, %fd61;
	add.f64 	%fd63, %fd32, %fd62;
	add.f64 	%fd64, %fd59, %fd63;
	sub.f64 	%fd65, %fd59, %fd64;
	add.f64 	%fd66, %fd63, %fd65;
	xor.b32  	%r25, %r48, -2147483648;
	mov.b32 	%r26, 1127219200;
	mov.b64 	%fd67, {%r25, %r26};
	mov.b32 	%r27, -2147483648;
	mov.b64 	%fd68, {%r27, %r26};
	sub.f64 	%fd69, %fd67, %fd68;
	fma.rn.f64 	%fd70, %fd69, 0d3FE62E42FEFA39EF, %fd64;
	fma.rn.f64 	%fd71, %fd69, 0dBFE62E42FEFA39EF, %fd70;
	sub.f64 	%fd72, %fd71, %fd64;
	sub.f64 	%fd73, %fd66, %fd72;
	fma.rn.f64 	%fd74, %fd69, 0d3C7ABC9E3B39803F, %fd73;
	add.f64 	%fd75, %fd70, %fd74;
	sub.f64 	%fd76, %fd70, %fd75;
	add.f64 	%fd77, %fd74, %fd76;
	mov.f64 	%fd78, 0d4000000000000000;
	{
	.reg .b32 %temp; 
	mov.b64 	{%temp, %r28}, %fd78;
	}
	{
	.reg .b32 %temp; 
	mov.b64 	{%r29, %temp}, %fd78;
	}
	shl.b32 	%r30, %r28, 1;
	setp.gt.u32 	%p3, %r30, -33554433;
	and.b32  	%r31, %r28, -15728641;
	selp.b32 	%r32, %r31, %r28, %p3;
	mov.b64 	%fd79, {%r29, %r32};
	mul.rn.f64 	%fd80, %fd75, %fd79;
	neg.f64 	%fd81, %fd80;
	fma.rn.f64 	%fd82, %fd75, %fd79, %fd81;
	fma.rn.f64 	%fd83, %fd77, %fd79, %fd82;
	add.f64 	%fd4, %fd80, %fd83;
	sub.f64 	%fd84, %fd80, %fd4;
	add.f64 	%fd5, %fd83, %fd84;
	fma.rn.f64 	%fd85, %fd4, 0d3FF71547652B82FE, 0d4338000000000000;
	{
	.reg .b32 %temp; 
	mov.b64 	{%r13, %temp}, %fd85;
	}
	mov.f64 	%fd86, 0dC338000000000000;
	add.rn.f64 	%fd87, %fd85, %fd86;
	fma.rn.f64 	%fd88, %fd87, 0dBFE62E42FEFA39EF, %fd4;
	fma.rn.f64 	%fd89, %fd87, 0dBC7ABC9E3B39803F, %fd88;
	fma.rn.f64 	%fd90, %fd89, 0d3E5ADE1569CE2BDF, 0d3E928AF3FCA213EA;
	fma.rn.f64 	%fd91, %fd90, %fd89, 0d3EC71DEE62401315;
	fma.rn.f64 	%fd92, %fd91, %fd89, 0d3EFA01997C89EB71;
	fma.rn.f64 	%fd93, %fd92, %fd89, 0d3F2A01A014761F65;
	fma.rn.f64 	%fd94, %fd93, %fd89, 0d3F56C16C1852B7AF;
	fma.rn.f64 	%fd95, %fd94, %fd89, 0d3F81111111122322;
	fma.rn.f64 	%fd96, %fd95, %fd89, 0d3FA55555555502A1;
	fma.rn.f64 	%fd97, %fd96, %fd89, 0d3FC5555555555511;
	fma.rn.f64 	%fd98, %fd97, %fd89, 0d3FE000000000000B;
	fma.rn.f64 	%fd99, %fd98, %fd89, 0d3FF0000000000000;
	fma.rn.f64 	%fd100, %fd99, %fd89, 0d3FF0000000000000;
	{
	.reg .b32 %temp; 
	mov.b64 	{%r14, %temp}, %fd100;
	}
	{
	.reg .b32 %temp; 
	mov.b64 	{%temp, %r15}, %fd100;
	}
	shl.b32 	%r33, %r13, 20;
	add.s32 	%r34, %r33, %r15;
	mov.b64 	%fd108, {%r14, %r34};
	{
	.reg .b32 %temp; 
	mov.b64 	{%temp, %r35}, %fd4;
	}
	mov.b32 	%f2, %r35;
	abs.f32 	%f1, %f2;
	setp.lt.f32 	%p4, %f1, 0f4086232B;
	@%p4 bra 	$L__BB1_7;
	setp.lt.f64 	%p5, %fd4, 0d0000000000000000;
	add.f64 	%fd101, %fd4, 0d7FF0000000000000;
	selp.f64 	%fd108, 0d0000000000000000, %fd101, %p5;
	setp.geu.f32 	%p6, %f1, 0f40874800;
	@%p6 bra 	$L__BB1_7;
	shr.u32 	%r36, %r13, 31;
	add.s32 	%r37, %r13, %r36;
	shr.s32 	%r38, %r37, 1;
	shl.b32 	%r39, %r38, 20;
	add.s32 	%r40, %r15, %r39;
	mov.b64 	%fd102, {%r14, %r40};
	sub.s32 	%r41, %r13, %r38;
	shl.b32 	%r42, %r41, 20;
	add.s32 	%r43, %r42, 1072693248;
	mov.b32 	%r44, 0;
	mov.b64 	%fd103, {%r44, %r43};
	mul.f64 	%fd108, %fd103, %fd102;
$L__BB1_7:
	abs.f64 	%fd104, %fd108;
	setp.eq.f64 	%p7, %fd104, 0d7FF0000000000000;
	fma.rn.f64 	%fd105, %fd108, %fd5, %fd108;
	selp.f64 	%fd106, %fd108, %fd105, %p7;
	st.param.f64 	[func_retval0], %fd106;
	ret;

}


// ===== COMPILED SASS (sm_100) =====

	.target	sm_100

	.elftype	@"ET_EXEC"


//--------------------- .note.nv.tkinfo           --------------------------
	.section	.note.nv.tkinfo,"",@"SHT_NOTE"
	.sectionflags	@"SHF_NOTE_NV_TKINFO"
	.tkinfo
        /*0018*/ 	.word	0x00000002
        /*0030*/ 	.string	""
        /*0030*/ 	.string	"ptxas"
        /*0030*/ 	.string	"Cuda compilation tools, release 13.0, V13.0.88"
        /*0030*/ 	.string	"Build cuda_13.0.r13.0/compiler.36424714_0"
        /*0030*/ 	.string	"-arch sm_100 -m 64 "



//--------------------- .note.nv.cuinfo           --------------------------
	.section	.note.nv.cuinfo,"",@"SHT_NOTE"
	.sectionflags	@"SHF_NOTE_NV_CUINFO"
        /*0018*/ 	.short	0x0002
        /*001a*/ 	.short	0x0064
        /*001c*/ 	.short	0x0082
	.zero		2


//--------------------- .nv.info                  --------------------------
	.section	.nv.info,"",@"SHT_CUDA_INFO"
	.align	4


	//----- nvinfo : EIATTR_REGCOUNT
	.align		4
        /*0000*/ 	.byte	0x04, 0x2f
        /*0002*/ 	.short	(.L_2 - .L_1)
	.align		4
.L_1:
        /*0004*/ 	.word	index@(_Z9haversineiPfS_)
        /*0008*/ 	.word	0x00000026


	//----- nvinfo : EIATTR_FRAME_SIZE
	.align		4
.L_2:
        /*000c*/ 	.byte	0x04, 0x11
        /*000e*/ 	.short	(.L_4 - .L_3)
	.align		4
.L_3:
        /*0010*/ 	.word	index@($_Z9haversineiPfS_$__internal_accurate_pow)
        /*0014*/ 	.word	0x00000000


	//----- nvinfo : EIATTR_FRAME_SIZE
	.align		4
.L_4:
        /*0018*/ 	.byte	0x04, 0x11
        /*001a*/ 	.short	(.L_6 - .L_5)
	.align		4
.L_5:
        /*001c*/ 	.word	index@($__internal_1_$__cuda_sm20_dsqrt_rn_f64_mediumpath_v1)
        /*0020*/ 	.word	0x00000000


	//----- nvinfo : EIATTR_FRAME_SIZE
	.align		4
.L_6:
        /*0024*/ 	.byte	0x04, 0x11
        /*0026*/ 	.short	(.L_8 - .L_7)
	.align		4
.L_7:
        /*0028*/ 	.word	index@($__internal_0_$__cuda_sm20_div_rn_f64_full)
        /*002c*/ 	.word	0x00000000


	//----- nvinfo : EIATTR_FRAME_SIZE
	.align		4
.L_8:
        /*0030*/ 	.byte	0x04, 0x11
        /*0032*/ 	.short	(.L_10 - .L_9)
	.align		4
.L_9:
        /*0034*/ 	.word	index@(_Z9haversineiPfS_)
        /*0038*/ 	.word	0x00000000


	//----- nvinfo : EIATTR_MIN_STACK_SIZE
	.align		4
.L_10:
        /*003c*/ 	.byte	0x04, 0x12
        /*003e*/ 	.short	(.L_12 - .L_11)
	.align		4
.L_11:
        /*0040*/ 	.word	index@(_Z9haversineiPfS_)
        /*0044*/ 	.word	0x00000000
.L_12:


//--------------------- .nv.compat                --------------------------
	.section	.nv.compat,"",@"SHT_CUDA_COMPAT_INFO"
	.align	4
        /*0000*/ 	.byte	0x02, 0x09, 0x00, 0x00, 0x02, 0x02, 0x01, 0x00, 0x02, 0x05, 0x05, 0x00, 0x03, 0x07, 0x01, 0x01
        /*0010*/ 	.byte	0x02, 0x03, 0x00, 0x00, 0x02, 0x06, 0x01, 0x00, 0x04, 0x0b, 0x08, 0x00, 0x01, 0x00, 0x00, 0x00
        /*0020*/ 	.byte	0x00, 0x00, 0x00, 0x00


//--------------------- .nv.info._Z9haversineiPfS_ --------------------------
	.section	.nv.info._Z9haversineiPfS_,"",@"SHT_CUDA_INFO"
	.sectionflags	@""
	.align	4


	//----- nvinfo : EIATTR_CUDA_API_VERSION
	.align		4
        /*0000*/ 	.byte	0x04, 0x37
        /*0002*/ 	.short	(.L_14 - .L_13)
.L_13:
        /*0004*/ 	.word	0x00000082


	//----- nvinfo : EIATTR_KPARAM_INFO
	.align		4
.L_14:
        /*0008*/ 	.byte	0x04, 0x17
        /*000a*/ 	.short	(.L_16 - .L_15)
.L_15:
        /*000c*/ 	.word	0x00000000
        /*0010*/ 	.short	0x0002
        /*0012*/ 	.short	0x0010
        /*0014*/ 	.byte	0x00, 0xf5, 0x21, 0x00


	//----- nvinfo : EIATTR_KPARAM_INFO
	.align		4
.L_16:
        /*0018*/ 	.byte	0x04, 0x17
        /*001a*/ 	.short	(.L_18 - .L_17)
.L_17:
        /*001c*/ 	.word	0x00000000
        /*0020*/ 	.short	0x0001
        /*0022*/ 	.short	0x0008
        /*0024*/ 	.byte	0x00, 0xf5, 0x21, 0x00


	//----- nvinfo : EIATTR_KPARAM_INFO
	.align		4
.L_18:
        /*0028*/ 	.byte	0x04, 0x17
        /*002a*/ 	.short	(.L_20 - .L_19)
.L_19:
        /*002c*/ 	.word	0x00000000
        /*0030*/ 	.short	0x0000
        /*0032*/ 	.short	0x0000
        /*0034*/ 	.byte	0x00, 0xf0, 0x11, 0x00


	//----- nvinfo : EIATTR_SPARSE_MMA_MASK
	.align		4
.L_20:
        /*0038*/ 	.byte	0x03, 0x50
        /*003a*/ 	.short	0x0000


	//----- nvinfo : EIATTR_MAXREG_COUNT
	.align		4
        /*003c*/ 	.byte	0x03, 0x1b
        /*003e*/ 	.short	0x00ff


	//----- nvinfo : EIATTR_MERCURY_ISA_VERSION
	.align		4
        /*0040*/ 	.byte	0x03, 0x5f
        /*0042*/ 	.short	0x0101


	//----- nvinfo : EIATTR_VRC_CTA_INIT_COUNT
	.align		4
        /*0044*/ 	.byte	0x02, 0x4a
	.zero		1
	.zero		1


	//----- nvinfo : EIATTR_EXIT_INSTR_OFFSETS
	.align		4
        /*0048*/ 	.byte	0x04, 0x1c
        /*004a*/ 	.short	(.L_22 - .L_21)


	//   ....[0]....
.L_21:
        /*004c*/ 	.word	0x00000070


	//   ....[1]....
        /*0050*/ 	.word	0x00002ce0


	//----- nvinfo : EIATTR_CRS_STACK_SIZE
	.align		4
.L_22:
        /*0054*/ 	.byte	0x04, 0x1e
        /*0056*/ 	.short	(.L_24 - .L_23)
.L_23:
        /*0058*/ 	.word	0x00000000


	//----- nvinfo : EIATTR_CBANK_PARAM_SIZE
	.align		4
.L_24:
        /*005c*/ 	.byte	0x03, 0x19
        /*005e*/ 	.short	0x0018


	//----- nvinfo : EIATTR_PARAM_CBANK
	.align		4
        /*0060*/ 	.byte	0x04, 0x0a
        /*0062*/ 	.short	(.L_26 - .L_25)
	.align		4
.L_25:
        /*0064*/ 	.word	index@(.nv.constant0._Z9haversineiPfS_)
        /*0068*/ 	.short	0x0380
        /*006a*/ 	.short	0x0018


	//----- nvinfo : EIATTR_SW_WAR
	.align		4
.L_26:
        /*006c*/ 	.byte	0x04, 0x36
        /*006e*/ 	.short	(.L_28 - .L_27)
.L_27:
        /*0070*/ 	.word	0x00000008
.L_28:


//--------------------- .nv.callgraph             --------------------------
	.section	.nv.callgraph,"",@"SHT_CUDA_CALLGRAPH"
	.align	4
	.sectionentsize	8
	.align		4
        /*0000*/ 	.word	0x00000000
	.align		4
        /*0004*/ 	.word	0xffffffff
	.align		4
        /*0008*/ 	.word	0x00000000
	.align		4
        /*000c*/ 	.word	0xfffffffe
	.align		4
        /*0010*/ 	.word	0x00000000
	.align		4
        /*0014*/ 	.word	0xfffffffd
	.align		4
        /*0018*/ 	.word	0x00000000
	.align		4
        /*001c*/ 	.word	0xfffffffc


//--------------------- .nv.constant4             --------------------------
	.section	.nv.constant4,"a",@progbits
	.align	8
	.align		8
.nv.constant4:
        /*0000*/ 	.dword	__cudart_i2opi_f


//--------------------- .text._Z9haversineiPfS_   --------------------------
	.section	.text._Z9haversineiPfS_,"ax",@progbits
	.align	128
        .global         _Z9haversineiPfS_
        .type           _Z9haversineiPfS_,@function
        .size           _Z9haversineiPfS_,(.L_x_46 - _Z9haversineiPfS_)
        .other          _Z9haversineiPfS_,@"STO_CUDA_ENTRY STV_DEFAULT"
_Z9haversineiPfS_:
.text._Z9haversineiPfS_:
[----:B------:R-:W-:Y:S01]  /*0000*/  LDC R1, c[0x0][0x37c] ;  /* 0x0000df00ff017b82 */ /* 0x000fe20000000800 */
[----:B------:R-:W0:Y:S07]  /*0010*/  S2R R3, SR_TID.X ;  /* 0x0000000000037919 */ /* 0x000e2e0000002100 */
[----:B------:R-:W0:Y:S01]  /*0020*/  S2UR UR4, SR_CTAID.X ;  /* 0x00000000000479c3 */ /* 0x000e220000002500 */
[----:B------:R-:W1:Y:S07]  /*0030*/  LDCU UR5, c[0x0][0x380] ;  /* 0x00007000ff0577ac */ /* 0x000e6e0008000800 */
[----:B------:R-:W0:Y:S02]  /*0040*/  LDC R2, c[0x0][0x360] ;  /* 0x0000d800ff027b82 */ /* 0x000e240000000800 */
[----:B0-----:R-:W-:-:S05]  /*0050*/  IMAD R3, R2, UR4, R3 ;  /* 0x0000000402037c24 */ /* 0x001fca000f8e0203 */
[----:B-1----:R-:W-:-:S13]  /*0060*/  ISETP.GE.AND P0, PT, R3, UR5, PT ;  /* 0x0000000503007c0c */ /* 0x002fda000bf06270 */
[----:B------:R-:W-:Y:S05]  /*0070*/  @P0 EXIT ;  /* 0x000000000000094d */ /* 0x000fea0003800000 */
[----:B------:R-:W0:Y:S02]  /*0080*/  LDCU.64 UR6, c[0x0][0x358] ;  /* 0x00006b00ff0677ac */ /* 0x000e240008000a00 */
.L_x_32:
[----:B------:R-:W1:Y:S08]  /*0090*/  LDC.64 R12, c[0x0][0x390] ;  /* 0x0000e400ff0c7b82 */ /* 0x000e700000000a00 */
[----:B------:R-:W2:Y:S01]  /*00a0*/  LDC.64 R8, c[0x0][0x388] ;  /* 0x0000e200ff087b82 */ /* 0x000ea20000000a00 */
[----:B-1----:R-:W-:-:S05]  /*00b0*/  IMAD.WIDE R12, R3, 0x4, R12 ;  /* 0x00000004030c7825 */ /* 0x002fca00078e020c */
[----:B0-----:R-:W3:Y:S01]  /*00c0*/  LDG.E R10, desc[UR6][R12.64] ;  /* 0x000000060c0a7981 */ /* 0x001ee2000c1e1900 */
[----:B--2---:R-:W-:-:S06]  /*00d0*/  IMAD.WIDE R8, R3, 0x4, R8 ;  /* 0x0000000403087825 */ /* 0x004fcc00078e0208 */
[----:B------:R-:W2:Y:S01]  /*00e0*/  LDG.E R8, desc[UR6][R8.64] ;  /* 0x0000000608087981 */ /* 0x000ea2000c1e1900 */
[----:B------:R-:W-:Y:S01]  /*00f0*/  BSSY.RECONVERGENT B0, `(.L_x_0) ;  /* 0x000006c000007945 */ /* 0x000fe20003800200 */
[----:B---3--:R-:W-:-:S04]  /*0100*/  FMUL R10, R10, 0.017453277483582496643 ;  /* 0x3c8efa2d0a0a7820 */ /* 0x008fc80000400000 */
[----:B------:R-:W-:-:S04]  /*0110*/  FADD R0, R10, -R10 ;  /* 0x8000000a0a007221 */ /* 0x000fc80000000000 */
[----:B------:R-:W-:Y:S01]  /*0120*/  FMUL R0, R0, 0.5 ;  /* 0x3f00000000007820 */ /* 0x000fe20000400000 */
[----:B--2---:R-:W-:-:S03]  /*0130*/  FMUL R11, R8, 0.017453277483582496643 ;  /* 0x3c8efa2d080b7820 */ /* 0x004fc60000400000 */
[C---:B------:R-:W-:Y:S01]  /*0140*/  FMUL R14, R0.reuse, 0.63661974668502807617 ;  /* 0x3f22f983000e7820 */ /* 0x040fe20000400000 */
[----:B------:R-:W-:-:S05]  /*0150*/  FSETP.GE.AND P0, PT, |R0|, 105615, PT ;  /* 0x47ce47800000780b */ /* 0x000fca0003f06200 */
[----:B------:R-:W0:Y:S02]  /*0160*/  F2I.NTZ R14, R14 ;  /* 0x0000000e000e7305 */ /* 0x000e240000203100 */
[----:B0-----:R-:W-:-:S05]  /*0170*/  I2FP.F32.S32 R15, R14 ;  /* 0x0000000e000f7245 */ /* 0x001fca0000201400 */
[----:B------:R-:W-:-:S04]  /*0180*/  FFMA R16, R15, -1.5707962512969970703, R0 ;  /* 0xbfc90fda0f107823 */ /* 0x000fc80000000000 */
[----:B------:R-:W-:-:S04]  /*0190*/  FFMA R16, R15, -7.5497894158615963534e-08, R16 ;  /* 0xb3a221680f107823 */ /* 0x000fc80000000010 */
[----:B------:R-:W-:Y:S01]  /*01a0*/  FFMA R15, R15, -5.3903029534742383927e-15, R16 ;  /* 0xa7c234c50f0f7823 */ /* 0x000fe20000000010 */
[----:B------:R-:W-:Y:S06]  /*01b0*/  @!P0 BRA `(.L_x_1) ;  /* 0x00000004007c8947 */ /* 0x000fec0003800000 */
[----:B------:R-:W-:-:S13]  /*01c0*/  FSETP.NEU.AND P0, PT, |R0|, +INF , PT ;  /* 0x7f8000000000780b */ /* 0x000fda0003f0d200 */
[----:B------:R-:W-:Y:S01]  /*01d0*/  @!P0 FMUL R15, RZ, R0 ;  /* 0x00000000ff0f8220 */ /* 0x000fe20000400000 */
[----:B------:R-:W-:Y:S01]  /*01e0*/  @!P0 IMAD.MOV.U32 R14, RZ, RZ, RZ ;  /* 0x000000ffff0e8224 */ /* 0x000fe200078e00ff */
[----:B------:R-:W-:Y:S06]  /*01f0*/  @!P0 BRA `(.L_x_1) ;  /* 0x00000004006c8947 */ /* 0x000fec0003800000 */
[----:B------:R-:W-:Y:S01]  /*0200*/  IMAD.SHL.U32 R8, R0, 0x100, RZ ;  /* 0x0000010000087824 */ /* 0x000fe200078e00ff */
[----:B------:R-:W-:Y:S01]  /*0210*/  CS2R R14, SRZ ;  /* 0x00000000000e7805 */ /* 0x000fe2000001ff00 */
[----:B------:R-:W0:Y:S03]  /*0220*/  LDCU.64 UR8, c[0x4][URZ] ;  /* 0x01000000ff0877ac */ /* 0x000e260008000a00 */
[----:B------:R-:W-:Y:S01]  /*0230*/  LOP3.LUT R17, R8, 0x80000000, RZ, 0xfc, !PT ;  /* 0x8000000008117812 */ /* 0x000fe200078efcff */
[----:B------:R-:W-:Y:S01]  /*0240*/  UMOV UR5, URZ ;  /* 0x000000ff00057c82 */ /* 0x000fe20008000000 */
[----:B------:R-:W-:-:S05]  /*0250*/  UMOV UR4, URZ ;  /* 0x000000ff00047c82 */ /* 0x000fca0008000000 */
.L_x_2:
[----:B0-----:R-:W-:Y:S02]  /*0260*/  IMAD.U32 R12, RZ, RZ, UR8 ;  /* 0x00000008ff0c7e24 */ /* 0x001fe4000f8e00ff */
[----:B------:R-:W-:-:S05]  /*0270*/  IMAD.U32 R13, RZ, RZ, UR9 ;  /* 0x00000009ff0d7e24 */ /* 0x000fca000f8e00ff */
[----:B------:R-:W2:Y:S01]  /*0280*/  LDG.E.CONSTANT R8, desc[UR6][R12.64] ;  /* 0x000000060c087981 */ /* 0x000ea2000c1e9900 */
[----:B------:R-:W-:Y:S01]  /*0290*/  UIADD3 UR4, UPT, UPT, UR4, 0x1, URZ ;  /* 0x0000000104047890 */ /* 0x000fe2000fffe0ff */
[C---:B------:R-:W-:Y:S01]  /*02a0*/  ISETP.EQ.AND P0, PT, R14.reuse, RZ, PT ;  /* 0x000000ff0e00720c */ /* 0x040fe20003f02270 */
[----:B------:R-:W-:Y:S01]  /*02b0*/  UIADD3 UR8, UP1, UPT, UR8, 0x4, URZ ;  /* 0x0000000408087890 */ /* 0x000fe2000ff3e0ff */
[C---:B------:R-:W-:Y:S01]  /*02c0*/  ISETP.EQ.AND P1, PT, R14.reuse, 0x4, PT ;  /* 0x000000040e00780c */ /* 0x040fe20003f22270 */
[----:B------:R-:W-:Y:S01]  /*02d0*/  UISETP.NE.AND UP0, UPT, UR4, 0x6, UPT ;  /* 0x000000060400788c */ /* 0x000fe2000bf05270 */
[C---:B------:R-:W-:Y:S01]  /*02e0*/  ISETP.EQ.AND P2, PT, R14.reuse, 0x8, PT ;  /* 0x000000080e00780c */ /* 0x040fe20003f42270 */
[----:B------:R-:W-:Y:S01]  /*02f0*/  UIADD3.X UR9, UPT, UPT, URZ, UR9, URZ, UP1, !UPT ;  /* 0x00000009ff097290 */ /* 0x000fe20008ffe4ff */
[C---:B------:R-:W-:Y:S02]  /*0300*/  ISETP.EQ.AND P3, PT, R14.reuse, 0xc, PT ;  /* 0x0000000c0e00780c */ /* 0x040fe40003f62270 */
[----:B------:R-:W-:-:S02]  /*0310*/  ISETP.EQ.AND P4, PT, R14, 0x10, PT ;  /* 0x000000100e00780c */ /* 0x000fc40003f82270 */
[C---:B------:R-:W-:Y:S01]  /*0320*/  ISETP.EQ.AND P5, PT, R14.reuse, 0x14, PT ;  /* 0x000000140e00780c */ /* 0x040fe20003fa2270 */
[----:B------:R-:W-:Y:S02]  /*0330*/  VIADD R14, R14, 0x4 ;  /* 0x000000040e0e7836 */ /* 0x000fe40000000000 */
[----:B--2---:R-:W-:-:S03]  /*0340*/  IMAD.WIDE.U32 R8, R8, R17, RZ ;  /* 0x0000001108087225 */ /* 0x004fc600078e00ff */
[----:B------:R-:W-:-:S04]  /*0350*/  IADD3 R8, P6, PT, R8, R15, RZ ;  /* 0x0000000f08087210 */ /* 0x000fc80007fde0ff */
[----:B------:R-:W-:Y:S01]  /*0360*/  IADD3.X R15, PT, PT, R9, UR5, RZ, P6, !PT ;  /* 0x00000005090f7c10 */ /* 0x000fe2000b7fe4ff */
[--C-:B------:R-:W-:Y:S02]  /*0370*/  @P0 IMAD.MOV.U32 R4, RZ, RZ, R8.reuse ;  /* 0x000000ffff040224 */ /* 0x100fe400078e0008 */
[--C-:B------:R-:W-:Y:S02]  /*0380*/  @P1 IMAD.MOV.U32 R5, RZ, RZ, R8.reuse ;  /* 0x000000ffff051224 */ /* 0x100fe400078e0008 */
[--C-:B------:R-:W-:Y:S02]  /*0390*/  @P2 IMAD.MOV.U32 R6, RZ, RZ, R8.reuse ;  /* 0x000000ffff062224 */ /* 0x100fe400078e0008 */
[--C-:B------:R-:W-:Y:S02]  /*03a0*/  @P3 IMAD.MOV.U32 R7, RZ, RZ, R8.reuse ;  /* 0x000000ffff073224 */ /* 0x100fe400078e0008 */
[--C-:B------:R-:W-:Y:S02]  /*03b0*/  @P4 IMAD.MOV.U32 R30, RZ, RZ, R8.reuse ;  /* 0x000000ffff1e4224 */ /* 0x100fe400078e0008 */
[----:B------:R-:W-:Y:S01]  /*03c0*/  @P5 IMAD.MOV.U32 R31, RZ, RZ, R8 ;  /* 0x000000ffff1f5224 */ /* 0x000fe200078e0008 */
[----:B------:R-:W-:Y:S06]  /*03d0*/  BRA.U UP0, `(.L_x_2) ;  /* 0xfffffffd00a07547 */ /* 0x000fec000b83ffff */
[----:B------:R-:W-:Y:S01]  /*03e0*/  SHF.R.U32.HI R8, RZ, 0x17, R0 ;  /* 0x00000017ff087819 */ /* 0x000fe20000011600 */
[----:B------:R-:W-:Y:S03]  /*03f0*/  BSSY.RECONVERGENT B1, `(.L_x_3) ;  /* 0x0000029000017945 */ /* 0x000fe60003800200 */
[C---:B------:R-:W-:Y:S02]  /*0400*/  LOP3.LUT R9, R8.reuse, 0xe0, RZ, 0xc0, !PT ;  /* 0x000000e008097812 */ /* 0x040fe400078ec0ff */
[----:B------:R-:W-:-:S03]  /*0410*/  LOP3.LUT P6, RZ, R8, 0x1f, RZ, 0xc0, !PT ;  /* 0x0000001f08ff7812 */ /* 0x000fc600078cc0ff */
[----:B------:R-:W-:-:S05]  /*0420*/  VIADD R9, R9, 0xffffff80 ;  /* 0xffffff8009097836 */ /* 0x000fca0000000000 */
[----:B------:R-:W-:-:S05]  /*0430*/  SHF.R.U32.HI R9, RZ, 0x5, R9 ;  /* 0x00000005ff097819 */ /* 0x000fca0000011609 */
[----:B------:R-:W-:-:S05]  /*0440*/  IMAD.U32 R13, R9, -0x4, RZ ;  /* 0xfffffffc090d7824 */ /* 0x000fca00078e00ff */
[C---:B------:R-:W-:Y:S02]  /*0450*/  ISETP.EQ.AND P3, PT, R13.reuse, -0x18, PT ;  /* 0xffffffe80d00780c */ /* 0x040fe40003f62270 */
[C---:B------:R-:W-:Y:S02]  /*0460*/  ISETP.EQ.AND P4, PT, R13.reuse, -0x14, PT ;  /* 0xffffffec0d00780c */ /* 0x040fe40003f82270 */
[C---:B------:R-:W-:Y:S02]  /*0470*/  ISETP.EQ.AND P2, PT, R13.reuse, -0x10, PT ;  /* 0xfffffff00d00780c */ /* 0x040fe40003f42270 */
[C---:B------:R-:W-:Y:S02]  /*0480*/  ISETP.EQ.AND P1, PT, R13.reuse, -0xc, PT ;  /* 0xfffffff40d00780c */ /* 0x040fe40003f22270 */
[C---:B------:R-:W-:Y:S02]  /*0490*/  ISETP.EQ.AND P0, PT, R13.reuse, -0x8, PT ;  /* 0xfffffff80d00780c */ /* 0x040fe40003f02270 */
[----:B------:R-:W-:-:S03]  /*04a0*/  ISETP.EQ.AND P5, PT, R13, RZ, PT ;  /* 0x000000ff0d00720c */ /* 0x000fc60003fa2270 */
[--C-:B------:R-:W-:Y:S01]  /*04b0*/  @P3 IMAD.MOV.U32 R9, RZ, RZ, R4.reuse ;  /* 0x000000ffff093224 */ /* 0x100fe200078e0004 */
[C---:B------:R-:W-:Y:S01]  /*04c0*/  ISETP.EQ.AND P3, PT, R13.reuse, -0x4, PT ;  /* 0xfffffffc0d00780c */ /* 0x040fe20003f62270 */
[----:B------:R-:W-:Y:S02]  /*04d0*/  @P4 IMAD.MOV.U32 R12, RZ, RZ, R4 ;  /* 0x000000ffff0c4224 */ /* 0x000fe400078e0004 */
[--C-:B------:R-:W-:Y:S01]  /*04e0*/  @P4 IMAD.MOV.U32 R9, RZ, RZ, R5.reuse ;  /* 0x000000ffff094224 */ /* 0x100fe200078e0005 */
[----:B------:R-:W-:Y:S01]  /*04f0*/  ISETP.EQ.AND P4, PT, R13, 0x4, PT ;  /* 0x000000040d00780c */ /* 0x000fe20003f82270 */
[----:B------:R-:W-:Y:S01]  /*0500*/  @P2 IMAD.MOV.U32 R12, RZ, RZ, R5 ;  /* 0x000000ffff0c2224 */ /* 0x000fe200078e0005 */
[----:B------:R-:W-:Y:S01]  /*0510*/  @P2 MOV R9, R6 ;  /* 0x0000000600092202 */ /* 0x000fe20000000f00 */
[----:B------:R-:W-:Y:S02]  /*0520*/  @P1 IMAD.MOV.U32 R9, RZ, RZ, R7 ;  /* 0x000000ffff091224 */ /* 0x000fe400078e0007 */
[----:B------:R-:W-:-:S02]  /*0530*/  @P0 IMAD.MOV.U32 R9, RZ, RZ, R30 ;  /* 0x000000ffff090224 */ /* 0x000fc400078e001e */
[----:B------:R-:W-:Y:S02]  /*0540*/  @P1 IMAD.MOV.U32 R12, RZ, RZ, R6 ;  /* 0x000000ffff0c1224 */ /* 0x000fe400078e0006 */
[----:B------:R-:W-:Y:S02]  /*0550*/  @P3 IMAD.MOV.U32 R9, RZ, RZ, R31 ;  /* 0x000000ffff093224 */ /* 0x000fe400078e001f */
[----:B------:R-:W-:Y:S02]  /*0560*/  @P5 IMAD.MOV.U32 R9, RZ, RZ, R15 ;  /* 0x000000ffff095224 */ /* 0x000fe400078e000f */
[----:B------:R-:W-:Y:S02]  /*0570*/  @P0 IMAD.MOV.U32 R12, RZ, RZ, R7 ;  /* 0x000000ffff0c0224 */ /* 0x000fe400078e0007 */
[----:B------:R-:W-:Y:S02]  /*0580*/  @P3 IMAD.MOV.U32 R12, RZ, RZ, R30 ;  /* 0x000000ffff0c3224 */ /* 0x000fe400078e001e */
[----:B------:R-:W-:-:S02]  /*0590*/  @P5 IMAD.MOV.U32 R12, RZ, RZ, R31 ;  /* 0x000000ffff0c5224 */ /* 0x000fc400078e001f */
[----:B------:R-:W-:Y:S02]  /*05a0*/  @P4 IMAD.MOV.U32 R12, RZ, RZ, R15 ;  /* 0x000000ffff0c4224 */ /* 0x000fe400078e000f */
[----:B------:R-:W-:Y:S01]  /*05b0*/  IMAD.MOV.U32 R14, RZ, RZ, R9 ;  /* 0x000000ffff0e7224 */ /* 0x000fe200078e0009 */
[----:B------:R-:W-:Y:S06]  /*05c0*/  @!P6 BRA `(.L_x_4) ;  /* 0x00000000002ce947 */ /* 0x000fec0003800000 */
[----:B------:R-:W-:Y:S02]  /*05d0*/  @P2 IMAD.MOV.U32 R9, RZ, RZ, R4 ;  /* 0x000000ffff092224 */ /* 0x000fe400078e0004 */
[----:B------:R-:W-:Y:S02]  /*05e0*/  @P1 IMAD.MOV.U32 R9, RZ, RZ, R5 ;  /* 0x000000ffff091224 */ /* 0x000fe400078e0005 */
[----:B------:R-:W-:Y:S01]  /*05f0*/  @P0 IMAD.MOV.U32 R9, RZ, RZ, R6 ;  /* 0x000000ffff090224 */ /* 0x000fe200078e0006 */
[----:B------:R-:W-:Y:S01]  /*0600*/  ISETP.EQ.AND P0, PT, R13, 0x8, PT ;  /* 0x000000080d00780c */ /* 0x000fe20003f02270 */
[----:B------:R-:W-:Y:S01]  /*0610*/  @P3 IMAD.MOV.U32 R9, RZ, RZ, R7 ;  /* 0x000000ffff093224 */ /* 0x000fe200078e0007 */
[----:B------:R-:W-:Y:S01]  /*0620*/  LOP3.LUT R13, R8, 0x1f, RZ, 0xc0, !PT ;  /* 0x0000001f080d7812 */ /* 0x000fe200078ec0ff */
[----:B------:R-:W-:Y:S02]  /*0630*/  @P5 IMAD.MOV.U32 R9, RZ, RZ, R30 ;  /* 0x000000ffff095224 */ /* 0x000fe400078e001e */
[----:B------:R-:W-:Y:S01]  /*0640*/  @P4 IMAD.MOV.U32 R9, RZ, RZ, R31 ;  /* 0x000000ffff094224 */ /* 0x000fe200078e001f */
[----:B------:R-:W-:-:S07]  /*0650*/  SHF.L.W.U32.HI R14, R12, R13, R14 ;  /* 0x0000000d0c0e7219 */ /* 0x000fce0000010e0e */
[----:B------:R-:W-:-:S04]  /*0660*/  @P0 MOV R9, R15 ;  /* 0x0000000f00090202 */ /* 0x000fc80000000f00 */
[----:B------:R-:W-:-:S07]  /*0670*/  SHF.L.W.U32.HI R12, R9, R13, R12 ;  /* 0x0000000d090c7219 */ /* 0x000fce0000010e0c */
.L_x_4:
[----:B------:R-:W-:Y:S05]  /*0680*/  BSYNC.RECONVERGENT B1 ;  /* 0x0000000000017941 */ /* 0x000fea0003800200 */
.L_x_3:
[C---:B------:R-:W-:Y:S01]  /*0690*/  SHF.L.W.U32.HI R15, R12.reuse, 0x2, R14 ;  /* 0x000000020c0f7819 */ /* 0x040fe20000010e0e */
[----:B------:R-:W-:Y:S01]  /*06a0*/  IMAD.SHL.U32 R12, R12, 0x4, RZ ;  /* 0x000000040c0c7824 */ /* 0x000fe200078e00ff */
[----:B------:R-:W-:Y:S01]  /*06b0*/  UMOV UR4, 0x54442d19 ;  /* 0x54442d1900047882 */ /* 0x000fe20000000000 */
[----:B------:R-:W-:Y:S01]  /*06c0*/  UMOV UR5, 0x3bf921fb ;  /* 0x3bf921fb00057882 */ /* 0x000fe20000000000 */
[----:B------:R-:W-:Y:S02]  /*06d0*/  SHF.R.S32.HI R8, RZ, 0x1f, R15 ;  /* 0x0000001fff087819 */ /* 0x000fe4000001140f */
[----:B------:R-:W-:Y:S02]  /*06e0*/  ISETP.GE.AND P0, PT, R0, RZ, PT ;  /* 0x000000ff0000720c */ /* 0x000fe40003f06270 */
[C---:B------:R-:W-:Y:S02]  /*06f0*/  LOP3.LUT R12, R8.reuse, R12, RZ, 0x3c, !PT ;  /* 0x0000000c080c7212 */ /* 0x040fe400078e3cff */
[----:B------:R-:W-:-:S02]  /*0700*/  LOP3.LUT R13, R8, R15, RZ, 0x3c, !PT ;  /* 0x0000000f080d7212 */ /* 0x000fc400078e3cff */
[----:B------:R-:W-:Y:S02]  /*0710*/  SHF.R.U32.HI R14, RZ, 0x1e, R14 ;  /* 0x0000001eff0e7819 */ /* 0x000fe4000001160e */
[----:B------:R-:W0:Y:S01]  /*0720*/  I2F.F64.S64 R8, R12 ;  /* 0x0000000c00087312 */ /* 0x000e220000301c00 */
[C---:B------:R-:W-:Y:S02]  /*0730*/  LOP3.LUT R0, R15.reuse, R0, RZ, 0x3c, !PT ;  /* 0x000000000f007212 */ /* 0x040fe400078e3cff */
[----:B------:R-:W-:Y:S02]  /*0740*/  LEA.HI R14, R15, R14, RZ, 0x1 ;  /* 0x0000000e0f0e7211 */ /* 0x000fe400078f08ff */
[----:B------:R-:W-:-:S03]  /*0750*/  ISETP.GE.AND P1, PT, R0, RZ, PT ;  /* 0x000000ff0000720c */ /* 0x000fc60003f26270 */
[----:B------:R-:W-:-:S04]  /*0760*/  IMAD.MOV R0, RZ, RZ, -R14 ;  /* 0x000000ffff007224 */ /* 0x000fc800078e0a0e */
[----:B------:R-:W-:Y:S01]  /*0770*/  @!P0 IMAD.MOV.U32 R14, RZ, RZ, R0 ;  /* 0x000000ffff0e8224 */ /* 0x000fe200078e0000 */
[----:B0-----:R-:W-:-:S10]  /*0780*/  DMUL R8, R8, UR4 ;  /* 0x0000000408087c28 */ /* 0x001fd40008000000 */
[----:B------:R-:W0:Y:S02]  /*0790*/  F2F.F32.F64 R8, R8 ;  /* 0x0000000800087310 */ /* 0x000e240000301000 */
[----:B0-----:R-:W-:-:S07]  /*07a0*/  FSEL R15, -R8, R8, !P1 ;  /* 0x00000008080f7208 */ /* 0x001fce0004800100 */
.L_x_1:
[----:B------:R-:W-:Y:S05]  /*07b0*/  BSYNC.RECONVERGENT B0 ;  /* 0x0000000000007941 */ /* 0x000fea0003800200 */
.L_x_0:
[----:B------:R-:W-:Y:S02]  /*07c0*/  IMAD.MOV.U32 R0, RZ, RZ, 0x37cbac00 ;  /* 0x37cbac00ff007424 */ /* 0x000fe400078e00ff */
[----:B------:R-:W-:Y:S01]  /*07d0*/  FMUL R9, R15, R15 ;  /* 0x0000000f0f097220 */ /* 0x000fe20000400000 */
[C---:B------:R-:W-:Y:S01]  /*07e0*/  LOP3.LUT R8, R14.reuse, 0x1, RZ, 0xc0, !PT ;  /* 0x000000010e087812 */ /* 0x040fe200078ec0ff */
[----:B------:R-:W-:Y:S01]  /*07f0*/  IMAD.MOV.U32 R12, RZ, RZ, 0x3d2aaabb ;  /* 0x3d2aaabbff0c7424 */ /* 0x000fe200078e00ff */
[----:B------:R-:W-:Y:S01]  /*0800*/  LOP3.LUT P1, RZ, R14, 0x2, RZ, 0xc0, !PT ;  /* 0x000000020eff7812 */ /* 0x000fe2000782c0ff */
[----:B------:R-:W-:Y:S01]  /*0810*/  FFMA R0, R9, R0, -0.0013887860113754868507 ;  /* 0xbab607ed09007423 */ /* 0x000fe20000000000 */
[----:B------:R-:W-:Y:S01]  /*0820*/  ISETP.NE.U32.AND P0, PT, R8, 0x1, PT ;  /* 0x000000010800780c */ /* 0x000fe20003f05070 */
[----:B------:R-:W-:Y:S01]  /*0830*/  IMAD.MOV.U32 R13, RZ, RZ, 0x3effffff ;  /* 0x3effffffff0d7424 */ /* 0x000fe200078e00ff */
[----:B------:R-:W-:Y:S02]  /*0840*/  BSSY.RECONVERGENT B0, `(.L_x_5) ;  /* 0x000000e000007945 */ /* 0x000fe40003800200 */
[----:B------:R-:W-:-:S02]  /*0850*/  FSEL R0, R0, -0.00019574658654164522886, !P0 ;  /* 0xb94d415300007808 */ /* 0x000fc40004000000 */
[----:B------:R-:W-:Y:S02]  /*0860*/  FSEL R12, R12, 0.0083327032625675201416, !P0 ;  /* 0x3c0885e40c0c7808 */ /* 0x000fe40004000000 */
[----:B------:R-:W-:Y:S02]  /*0870*/  FSEL R8, R15, 1, P0 ;  /* 0x3f8000000f087808 */ /* 0x000fe40000000000 */
[----:B------:R-:W-:Y:S01]  /*0880*/  FSEL R15, -R13, -0.16666662693023681641, !P0 ;  /* 0xbe2aaaa80d0f7808 */ /* 0x000fe20004000100 */
[C---:B------:R-:W-:Y:S02]  /*0890*/  FFMA R0, R9.reuse, R0, R12 ;  /* 0x0000000009007223 */ /* 0x040fe4000000000c */
[C---:B------:R-:W-:Y:S02]  /*08a0*/  FFMA R13, R9.reuse, R8, RZ ;  /* 0x00000008090d7223 */ /* 0x040fe400000000ff */
[----:B------:R-:W-:-:S04]  /*08b0*/  FFMA R0, R9, R0, R15 ;  /* 0x0000000009007223 */ /* 0x000fc8000000000f */
[----:B------:R-:W-:Y:S01]  /*08c0*/  FFMA R8, R13, R0, R8 ;  /* 0x000000000d087223 */ /* 0x000fe20000000008 */
[----:B------:R-:W-:-:S03]  /*08d0*/  MOV R0, 0x920 ;  /* 0x0000092000007802 */ /* 0x000fc60000000f00 */
[----:B------:R-:W-:-:S04]  /*08e0*/  @P1 FADD R8, RZ, -R8 ;  /* 0x80000008ff081221 */ /* 0x000fc80000000000 */
[----:B------:R-:W0:Y:S02]  /*08f0*/  F2F.F64.F32 R32, R8 ;  /* 0x0000000800207310 */ /* 0x000e240000201800 */
[----:B0-----:R-:W-:-:S11]  /*0900*/  DADD R34, -RZ, |R32| ;  /* 0x00000000ff227229 */ /* 0x001fd60000000520 */
[----:B------:R-:W-:Y:S05]  /*0910*/  CALL.REL.NOINC `($_Z9haversineiPfS_$__internal_accurate_pow) ;  /* 0x0000002c000c7944 */ /* 0x000fea0003c00000 */
[----:B------:R-:W-:Y:S05]  /*0920*/  BSYNC.RECONVERGENT B0 ;  /* 0x0000000000007941 */ /* 0x000fea0003800200 */
.L_x_5:
[----:B------:R-:W-:Y:S01]  /*0930*/  FMUL R0, R10, 0.63661974668502807617 ;  /* 0x3f22f9830a007820 */ /* 0x000fe20000400000 */
[----:B------:R-:W-:Y:S01]  /*0940*/  DADD R12, R32, 2 ;  /* 0x40000000200c7429 */ /* 0x000fe20000000000 */
[C---:B------:R-:W-:Y:S01]  /*0950*/  FSETP.NEU.AND P0, PT, R8.reuse, RZ, PT ;  /* 0x000000ff0800720b */ /* 0x040fe20003f0d000 */
[----:B------:R-:W-:Y:S01]  /*0960*/  BSSY.RECONVERGENT B0, `(.L_x_6) ;  /* 0x0000013000007945 */ /* 0x000fe20003800200 */
[----:B------:R-:W-:Y:S02]  /*0970*/  FSETP.NEU.AND P2, PT, R8, 1, PT ;  /* 0x3f8000000800780b */ /* 0x000fe40003f4d000 */
[----:B------:R-:W0:Y:S01]  /*0980*/  F2I.NTZ R0, R0 ;  /* 0x0000000000007305 */ /* 0x000e220000203100 */
[----:B------:R-:W-:-:S04]  /*0990*/  FSETP.GE.AND P3, PT, |R10|, 105615, PT ;  /* 0x47ce47800a00780b */ /* 0x000fc80003f66200 */
[----:B------:R-:W-:Y:S02]  /*09a0*/  LOP3.LUT R12, R13, 0x7ff00000, RZ, 0xc0, !PT ;  /* 0x7ff000000d0c7812 */ /* 0x000fe400078ec0ff */
[----:B------:R-:W-:Y:S02]  /*09b0*/  FSEL R13, R18, RZ, P0 ;  /* 0x000000ff120d7208 */ /* 0x000fe40000000000 */
[----:B------:R-:W-:Y:S02]  /*09c0*/  ISETP.NE.AND P1, PT, R12, 0x7ff00000, PT ;  /* 0x7ff000000c00780c */ /* 0x000fe40003f25270 */
[----:B------:R-:W-:Y:S02]  /*09d0*/  FSEL R12, R14, RZ, P0 ;  /* 0x000000ff0e0c7208 */ /* 0x000fe40000000000 */
[----:B0-----:R-:W-:-:S05]  /*09e0*/  I2FP.F32.S32 R15, R0 ;  /* 0x00000000000f7245 */ /* 0x001fca0000201400 */
[----:B------:R-:W-:-:S04]  /*09f0*/  FFMA R16, R15, -1.5707962512969970703, R10 ;  /* 0xbfc90fda0f107823 */ /* 0x000fc8000000000a */
[----:B------:R-:W-:-:S04]  /*0a00*/  FFMA R16, R15, -7.5497894158615963534e-08, R16 ;  /* 0xb3a221680f107823 */ /* 0x000fc80000000010 */
[----:B------:R-:W-:Y:S01]  /*0a10*/  FFMA R15, R15, -5.3903029534742383927e-15, R16 ;  /* 0xa7c234c50f0f7823 */ /* 0x000fe20000000010 */
[----:B------:R-:W-:Y:S06]  /*0a20*/  @P1 BRA `(.L_x_7) ;  /* 0x0000000000181947 */ /* 0x000fec0003800000 */
[----:B------:R-:W-:-:S13]  /*0a30*/  FSETP.NAN.AND P0, PT, R8, R8, PT ;  /* 0x000000080800720b */ /* 0x000fda0003f08000 */
[----:B------:R-:W-:Y:S01]  /*0a40*/  @P0 DADD R12, R32, 2 ;  /* 0x40000000200c0429 */ /* 0x000fe20000000000 */
[----:B------:R-:W-:Y:S10]  /*0a50*/  @P0 BRA `(.L_x_7) ;  /* 0x00000000000c0947 */ /* 0x000ff40003800000 */
[----:B------:R-:W-:-:S14]  /*0a60*/  DSETP.NEU.AND P0, PT, |R32|, +INF , PT ;  /* 0x7ff000002000742a */ /* 0x000fdc0003f0d200 */
[----:B------:R-:W-:Y:S02]  /*0a70*/  @!P0 IMAD.MOV.U32 R12, RZ, RZ, 0x0 ;  /* 0x00000000ff0c8424 */ /* 0x000fe400078e00ff */
[----:B------:R-:W-:-:S07]  /*0a80*/  @!P0 IMAD.MOV.U32 R13, RZ, RZ, 0x7ff00000 ;  /* 0x7ff00000ff0d8424 */ /* 0x000fce00078e00ff */
.L_x_7:
[----:B------:R-:W-:Y:S05]  /*0a90*/  BSYNC.RECONVERGENT B0 ;  /* 0x0000000000007941 */ /* 0x000fea0003800200 */
.L_x_6:
[----:B------:R-:W-:Y:S01]  /*0aa0*/  BSSY.RECONVERGENT B0, `(.L_x_8) ;  /* 0x0000062000007945 */ /* 0x000fe20003800200 */
[----:B------:R-:W-:Y:S01]  /*0ab0*/  FSEL R8, R12, RZ, P2 ;  /* 0x000000ff0c087208 */ /* 0x000fe20001000000 */
[----:B------:R-:W-:Y:S01]  /*0ac0*/  IMAD.MOV.U32 R16, RZ, RZ, R0 ;  /* 0x000000ffff107224 */ /* 0x000fe200078e0000 */
[----:B------:R-:W-:Y:S01]  /*0ad0*/  FSEL R9, R13, 1.875, P2 ;  /* 0x3ff000000d097808 */ /* 0x000fe20001000000 */
[----:B------:R-:W-:Y:S01]  /*0ae0*/  IMAD.MOV.U32 R17, RZ, RZ, R15 ;  /* 0x000000ffff117224 */ /* 0x000fe200078e000f */
[----:B------:R-:W-:Y:S06]  /*0af0*/  @!P3 BRA `(.L_x_9) ;  /* 0x000000040070b947 */ /* 0x000fec0003800000 */
[----:B------:R-:W-:-:S13]  /*0b00*/  FSETP.NEU.AND P0, PT, |R10|, +INF , PT ;  /* 0x7f8000000a00780b */ /* 0x000fda0003f0d200 */
[----:B------:R-:W-:Y:S01]  /*0b10*/  @!P0 FMUL R17, RZ, R10 ;  /* 0x0000000aff118220 */ /* 0x000fe20000400000 */
[----:B------:R-:W-:Y:S01]  /*0b20*/  @!P0 IMAD.MOV.U32 R0, RZ, RZ, RZ ;  /* 0x000000ffff008224 */ /* 0x000fe200078e00ff */
[----:B------:R-:W-:Y:S06]  /*0b30*/  @!P0 BRA `(.L_x_9) ;  /* 0x0000000400608947 */ /* 0x000fec0003800000 */
[----:B------:R-:W0:Y:S01]  /*0b40*/  LDC.64 R12, c[0x4][RZ] ;  /* 0x01000000ff0c7b82 */ /* 0x000e220000000a00 */
[----:B------:R-:W-:Y:S01]  /*0b50*/  IMAD.SHL.U32 R0, R10, 0x100, RZ ;  /* 0x000001000a007824 */ /* 0x000fe200078e00ff */
[----:B------:R-:W-:Y:S01]  /*0b60*/  UMOV UR4, URZ ;  /* 0x000000ff00047c82 */ /* 0x000fe20008000000 */
[----:B------:R-:W-:Y:S02]  /*0b70*/  IMAD.MOV.U32 R17, RZ, RZ, RZ ;  /* 0x000000ffff117224 */ /* 0x000fe400078e00ff */
[----:B------:R-:W-:Y:S01]  /*0b80*/  IMAD.MOV.U32 R23, RZ, RZ, RZ ;  /* 0x000000ffff177224 */ /* 0x000fe200078e00ff */
[----:B------:R-:W-:-:S07]  /*0b90*/  LOP3.LUT R25, R0, 0x80000000, RZ, 0xfc, !PT ;  /* 0x8000000000197812 */ /* 0x000fce00078efcff */
.L_x_10:
[----:B0-----:R-:W-:-:S05]  /*0ba0*/  IMAD.WIDE.U32 R20, R23, 0x4, R12 ;  /* 0x0000000417147825 */ /* 0x001fca00078e000c */
[----:B------:R-:W2:Y:S01]  /*0bb0*/  LDG.E.CONSTANT R18, desc[UR6][R20.64] ;  /* 0x0000000614127981 */ /* 0x000ea2000c1e9900 */
[C---:B------:R-:W-:Y:S01]  /*0bc0*/  IMAD.SHL.U32 R0, R23.reuse, 0x4, RZ ;  /* 0x0000000417007824 */ /* 0x040fe200078e00ff */
[----:B------:R-:W-:-:S04]  /*0bd0*/  IADD3 R23, PT, PT, R23, 0x1, RZ ;  /* 0x0000000117177810 */ /* 0x000fc80007ffe0ff */
[C---:B------:R-:W-:Y:S02]  /*0be0*/  ISETP.EQ.AND P0, PT, R0.reuse, RZ, PT ;  /* 0x000000ff0000720c */ /* 0x040fe40003f02270 */
[C---:B------:R-:W-:Y:S02]  /*0bf0*/  ISETP.EQ.AND P5, PT, R0.reuse, 0x4, PT ;  /* 0x000000040000780c */ /* 0x040fe40003fa2270 */
[C---:B------:R-:W-:Y:S02]  /*0c00*/  ISETP.EQ.AND P4, PT, R0.reuse, 0x8, PT ;  /* 0x000000080000780c */ /* 0x040fe40003f82270 */
[C---:B------:R-:W-:Y:S02]  /*0c10*/  ISETP.EQ.AND P3, PT, R0.reuse, 0xc, PT ;  /* 0x0000000c0000780c */ /* 0x040fe40003f62270 */
[C---:B------:R-:W-:Y:S02]  /*0c20*/  ISETP.EQ.AND P2, PT, R0.reuse, 0x10, PT ;  /* 0x000000100000780c */ /* 0x040fe40003f42270 */
[----:B------:R-:W-:Y:S01]  /*0c30*/  ISETP.EQ.AND P1, PT, R0, 0x14, PT ;  /* 0x000000140000780c */ /* 0x000fe20003f22270 */
[----:B--2---:R-:W-:-:S03]  /*0c40*/  IMAD.WIDE.U32 R18, R18, R25, RZ ;  /* 0x0000001912127225 */ /* 0x004fc600078e00ff */
[----:B------:R-:W-:-:S04]  /*0c50*/  IADD3 R0, P6, PT, R18, R17, RZ ;  /* 0x0000001112007210 */ /* 0x000fc80007fde0ff */
[----:B------:R-:W-:Y:S01]  /*0c60*/  IADD3.X R17, PT, PT, R19, UR4, RZ, P6, !PT ;  /* 0x0000000413117c10 */ /* 0x000fe2000b7fe4ff */
[--C-:B------:R-:W-:Y:S01]  /*0c70*/  @P0 IMAD.MOV.U32 R4, RZ, RZ, R0.reuse ;  /* 0x000000ffff040224 */ /* 0x100fe200078e0000 */
[----:B------:R-:W-:Y:S01]  /*0c80*/  ISETP.NE.AND P6, PT, R23, 0x6, PT ;  /* 0x000000061700780c */ /* 0x000fe20003fc5270 */
[--C-:B------:R-:W-:Y:S02]  /*0c90*/  @P5 IMAD.MOV.U32 R5, RZ, RZ, R0.reuse ;  /* 0x000000ffff055224 */ /* 0x100fe400078e0000 */
[--C-:B------:R-:W-:Y:S02]  /*0ca0*/  @P4 IMAD.MOV.U32 R6, RZ, RZ, R0.reuse ;  /* 0x000000ffff064224 */ /* 0x100fe400078e0000 */
[--C-:B------:R-:W-:Y:S02]  /*0cb0*/  @P3 IMAD.MOV.U32 R7, RZ, RZ, R0.reuse ;  /* 0x000000ffff073224 */ /* 0x100fe400078e0000 */
[--C-:B------:R-:W-:Y:S02]  /*0cc0*/  @P2 IMAD.MOV.U32 R30, RZ, RZ, R0.reuse ;  /* 0x000000ffff1e2224 */ /* 0x100fe400078e0000 */
[----:B------:R-:W-:-:S04]  /*0cd0*/  @P1 IMAD.MOV.U32 R31, RZ, RZ, R0 ;  /* 0x000000ffff1f1224 */ /* 0x000fc800078e0000 */
[----:B------:R-:W-:Y:S05]  /*0ce0*/  @P6 BRA `(.L_x_10) ;  /* 0xfffffffc00ac6947 */ /* 0x000fea000383ffff */
        /* <DEDUP_REMOVED lines=16> */
[----:B------:R-:W-:Y:S01]  /*0df0*/  @P4 IMAD.MOV.U32 R12, RZ, RZ, R5 ;  /* 0x000000ffff0c4224 */ /* 0x000fe200078e0005 */
[----:B------:R-:W-:Y:S01]  /*0e00*/  ISETP.EQ.AND P4, PT, R18, 0x4, PT ;  /* 0x000000041200780c */ /* 0x000fe20003f82270 */
[----:B------:R-:W-:Y:S02]  /*0e10*/  @P2 IMAD.MOV.U32 R12, RZ, RZ, R6 ;  /* 0x000000ffff0c2224 */ /* 0x000fe400078e0006 */
[----:B------:R-:W-:Y:S02]  /*0e20*/  @P1 IMAD.MOV.U32 R12, RZ, RZ, R7 ;  /* 0x000000ffff0c1224 */ /* 0x000fe400078e0007 */
[----:B------:R-:W-:-:S02]  /*0e30*/  @P0 IMAD.MOV.U32 R12, RZ, RZ, R30 ;  /* 0x000000ffff0c0224 */ /* 0x000fc400078e001e */
[----:B------:R-:W-:Y:S02]  /*0e40*/  @P2 IMAD.MOV.U32 R13, RZ, RZ, R5 ;  /* 0x000000ffff0d2224 */ /* 0x000fe400078e0005 */
[----:B------:R-:W-:Y:S02]  /*0e50*/  @P3 IMAD.MOV.U32 R12, RZ, RZ, R31 ;  /* 0x000000ffff0c3224 */ /* 0x000fe400078e001f */
[----:B------:R-:W-:Y:S01]  /*0e60*/  @P1 IMAD.MOV.U32 R13, RZ, RZ, R6 ;  /* 0x000000ffff0d1224 */ /* 0x000fe200078e0006 */
[----:B------:R-:W-:Y:S01]  /*0e70*/  @P0 MOV R13, R7 ;  /* 0x00000007000d0202 */ /* 0x000fe20000000f00 */
[----:B------:R-:W-:Y:S02]  /*0e80*/  @P5 IMAD.MOV.U32 R12, RZ, RZ, R17 ;  /* 0x000000ffff0c5224 */ /* 0x000fe400078e0011 */
[----:B------:R-:W-:Y:S02]  /*0e90*/  @P3 IMAD.MOV.U32 R13, RZ, RZ, R30 ;  /* 0x000000ffff0d3224 */ /* 0x000fe400078e001e */
[----:B------:R-:W-:-:S02]  /*0ea0*/  @P5 IMAD.MOV.U32 R13, RZ, RZ, R31 ;  /* 0x000000ffff0d5224 */ /* 0x000fc400078e001f */
[----:B------:R-:W-:Y:S02]  /*0eb0*/  @P4 IMAD.MOV.U32 R13, RZ, RZ, R17 ;  /* 0x000000ffff0d4224 */ /* 0x000fe400078e0011 */
[----:B------:R-:W-:Y:S01]  /*0ec0*/  IMAD.MOV.U32 R14, RZ, RZ, R12 ;  /* 0x000000ffff0e7224 */ /* 0x000fe200078e000c */
[----:B------:R-:W-:Y:S06]  /*0ed0*/  @!P6 BRA `(.L_x_12) ;  /* 0x00000000002ce947 */ /* 0x000fec0003800000 */
[----:B------:R-:W-:Y:S01]  /*0ee0*/  @P2 IMAD.MOV.U32 R12, RZ, RZ, R4 ;  /* 0x000000ffff0c2224 */ /* 0x000fe200078e0004 */
[----:B------:R-:W-:Y:S01]  /*0ef0*/  LOP3.LUT R0, R0, 0x1f, RZ, 0xc0, !PT ;  /* 0x0000001f00007812 */ /* 0x000fe200078ec0ff */
[----:B------:R-:W-:Y:S02]  /*0f00*/  @P1 IMAD.MOV.U32 R12, RZ, RZ, R5 ;  /* 0x000000ffff0c1224 */ /* 0x000fe400078e0005 */
[----:B------:R-:W-:Y:S01]  /*0f10*/  @P0 IMAD.MOV.U32 R12, RZ, RZ, R6 ;  /* 0x000000ffff0c0224 */ /* 0x000fe200078e0006 */
[----:B------:R-:W-:Y:S01]  /*0f20*/  ISETP.EQ.AND P0, PT, R18, 0x8, PT ;  /* 0x000000081200780c */ /* 0x000fe20003f02270 */
[----:B------:R-:W-:Y:S01]  /*0f30*/  @P3 IMAD.MOV.U32 R12, RZ, RZ, R7 ;  /* 0x000000ffff0c3224 */ /* 0x000fe200078e0007 */
[----:B------:R-:W-:Y:S01]  /*0f40*/  SHF.L.W.U32.HI R14, R13, R0, R14 ;  /* 0x000000000d0e7219 */ /* 0x000fe20000010e0e */
[----:B------:R-:W-:Y:S02]  /*0f50*/  @P5 IMAD.MOV.U32 R12, RZ, RZ, R30 ;  /* 0x000000ffff0c5224 */ /* 0x000fe400078e001e */
[----:B------:R-:W-:-:S08]  /*0f60*/  @P4 IMAD.MOV.U32 R12, RZ, RZ, R31 ;  /* 0x000000ffff0c4224 */ /* 0x000fd000078e001f */
[----:B------:R-:W-:-:S05]  /*0f70*/  @P0 IMAD.MOV.U32 R12, RZ, RZ, R17 ;  /* 0x000000ffff0c0224 */ /* 0x000fca00078e0011 */
[----:B------:R-:W-:-:S07]  /*0f80*/  SHF.L.W.U32.HI R13, R12, R0, R13 ;  /* 0x000000000c0d7219 */ /* 0x000fce0000010e0d */
.L_x_12:
[----:B------:R-:W-:Y:S05]  /*0f90*/  BSYNC.RECONVERGENT B1 ;  /* 0x0000000000017941 */ /* 0x000fea0003800200 */
.L_x_11:
        /* <DEDUP_REMOVED lines=12> */
[----:B------:R-:W-:Y:S02]  /*1060*/  ISETP.GE.AND P1, PT, R14, RZ, PT ;  /* 0x000000ff0e00720c */ /* 0x000fe40003f26270 */
[----:B------:R-:W-:-:S05]  /*1070*/  IADD3 R14, PT, PT, -R0, RZ, RZ ;  /* 0x000000ff000e7210 */ /* 0x000fca0007ffe1ff */
[----:B------:R-:W-:Y:S01]  /*1080*/  @!P0 IMAD.MOV.U32 R0, RZ, RZ, R14 ;  /* 0x000000ffff008224 */ /* 0x000fe200078e000e */
[----:B0-----:R-:W-:-:S10]  /*1090*/  DMUL R12, R12, UR4 ;  /* 0x000000040c0c7c28 */ /* 0x001fd40008000000 */
[----:B------:R-:W0:Y:S02]  /*10a0*/  F2F.F32.F64 R12, R12 ;  /* 0x0000000c000c7310 */ /* 0x000e240000301000 */
[----:B0-----:R-:W-:-:S07]  /*10b0*/  FSEL R17, -R12, R12, !P1 ;  /* 0x0000000c0c117208 */ /* 0x001fce0004800100 */
.L_x_9:
[----:B------:R-:W-:Y:S05]  /*10c0*/  BSYNC.RECONVERGENT B0 ;  /* 0x0000000000007941 */ /* 0x000fea0003800200 */
.L_x_8:
[C---:B------:R-:W-:Y:S01]  /*10d0*/  LOP3.LUT R13, R0.reuse, 0x1, RZ, 0xc0, !PT ;  /* 0x00000001000d7812 */ /* 0x040fe200078ec0ff */
[----:B------:R-:W-:Y:S02]  /*10e0*/  IMAD.MOV.U32 R12, RZ, RZ, 0x37cbac00 ;  /* 0x37cbac00ff0c7424 */ /* 0x000fe400078e00ff */
[----:B------:R-:W-:Y:S01]  /*10f0*/  FMUL R19, R17, R17 ;  /* 0x0000001111137220 */ /* 0x000fe20000400000 */
[----:B------:R-:W-:Y:S01]  /*1100*/  VIADD R0, R0, 0x1 ;  /* 0x0000000100007836 */ /* 0x000fe20000000000 */
[----:B------:R-:W-:Y:S01]  /*1110*/  ISETP.NE.U32.AND P0, PT, R13, 0x1, PT ;  /* 0x000000010d00780c */ /* 0x000fe20003f05070 */
[----:B------:R-:W-:Y:S02]  /*1120*/  IMAD.MOV.U32 R13, RZ, RZ, 0x3c0885e4 ;  /* 0x3c0885e4ff0d7424 */ /* 0x000fe400078e00ff */
[----:B------:R-:W-:Y:S01]  /*1130*/  FFMA R18, R19, R12, -0.0013887860113754868507 ;  /* 0xbab607ed13127423 */ /* 0x000fe2000000000c */
[----:B------:R-:W-:Y:S01]  /*1140*/  IMAD.MOV.U32 R14, RZ, RZ, 0x3e2aaaa8 ;  /* 0x3e2aaaa8ff0e7424 */ /* 0x000fe200078e00ff */
[----:B------:R-:W-:Y:S01]  /*1150*/  LOP3.LUT P1, RZ, R0, 0x2, RZ, 0xc0, !PT ;  /* 0x0000000200ff7812 */ /* 0x000fe2000782c0ff */
[----:B------:R-:W-:Y:S01]  /*1160*/  BSSY.RECONVERGENT B0, `(.L_x_13) ;  /* 0x0000067000007945 */ /* 0x000fe20003800200 */
[----:B------:R-:W-:-:S02]  /*1170*/  FSEL R20, R13, 0.041666727513074874878, !P0 ;  /* 0x3d2aaabb0d147808 */ /* 0x000fc40004000000 */
[----:B------:R-:W-:Y:S02]  /*1180*/  FSEL R18, R18, -0.00019574658654164522886, P0 ;  /* 0xb94d415312127808 */ /* 0x000fe40000000000 */
[----:B------:R-:W-:Y:S02]  /*1190*/  FSEL R0, R17, 1, !P0 ;  /* 0x3f80000011007808 */ /* 0x000fe40004000000 */
[----:B------:R-:W-:Y:S01]  /*11a0*/  FSEL R21, -R14, -0.4999999701976776123, !P0 ;  /* 0xbeffffff0e157808 */ /* 0x000fe20004000100 */
[C---:B------:R-:W-:Y:S01]  /*11b0*/  FFMA R18, R19.reuse, R18, R20 ;  /* 0x0000001213127223 */ /* 0x040fe20000000014 */
[----:B------:R-:W-:Y:S01]  /*11c0*/  FSETP.GE.AND P0, PT, |R10|, 105615, PT ;  /* 0x47ce47800a00780b */ /* 0x000fe20003f06200 */
[C---:B------:R-:W-:Y:S02]  /*11d0*/  FFMA R17, R19.reuse, R0, RZ ;  /* 0x0000000013117223 */ /* 0x040fe400000000ff */
[----:B------:R-:W-:-:S04]  /*11e0*/  FFMA R18, R19, R18, R21 ;  /* 0x0000001213127223 */ /* 0x000fc80000000015 */
[----:B------:R-:W-:-:S04]  /*11f0*/  FFMA R32, R17, R18, R0 ;  /* 0x0000001211207223 */ /* 0x000fc80000000000 */
[----:B------:R-:W-:Y:S02]  /*1200*/  @P1 FADD R32, RZ, -R32 ;  /* 0x80000020ff201221 */ /* 0x000fe40000000000 */
[----:B------:R-:W-:Y:S05]  /*1210*/  @!P0 BRA `(.L_x_14) ;  /* 0x00000004006c8947 */ /* 0x000fea0003800000 */
        /* <DEDUP_REMOVED lines=10> */
.L_x_15:
[----:B0-----:R-:W-:-:S06]  /*12c0*/  IMAD.WIDE.U32 R18, R23, 0x4, R16 ;  /* 0x0000000417127825 */ /* 0x001fcc00078e0010 */
[----:B------:R-:W2:Y:S01]  /*12d0*/  LDG.E.CONSTANT R18, desc[UR6][R18.64] ;  /* 0x0000000612127981 */ /* 0x000ea2000c1e9900 */
[C---:B------:R-:W-:Y:S02]  /*12e0*/  IMAD.SHL.U32 R0, R23.reuse, 0x4, RZ ;  /* 0x0000000417007824 */ /* 0x040fe400078e00ff */
[----:B------:R-:W-:-:S03]  /*12f0*/  VIADD R23, R23, 0x1 ;  /* 0x0000000117177836 */ /* 0x000fc60000000000 */
        /* <DEDUP_REMOVED lines=11> */
[--C-:B------:R-:W-:Y:S01]  /*13b0*/  @P5 IMAD.MOV.U32 R5, RZ, RZ, R0.reuse ;  /* 0x000000ffff055224 */ /* 0x100fe200078e0000 */
[----:B------:R-:W-:Y:S01]  /*13c0*/  @P2 MOV R30, R0 ;  /* 0x00000000001e2202 */ /* 0x000fe20000000f00 */
[--C-:B------:R-:W-:Y:S02]  /*13d0*/  @P4 IMAD.MOV.U32 R6, RZ, RZ, R0.reuse ;  /* 0x000000ffff064224 */ /* 0x100fe400078e0000 */
[--C-:B------:R-:W-:Y:S02]  /*13e0*/  @P3 IMAD.MOV.U32 R7, RZ, RZ, R0.reuse ;  /* 0x000000ffff073224 */ /* 0x100fe400078e0000 */
[----:B------:R-:W-:-:S06]  /*13f0*/  @P1 IMAD.MOV.U32 R31, RZ, RZ, R0 ;  /* 0x000000ffff1f1224 */ /* 0x000fcc00078e0000 */
        /* <DEDUP_REMOVED lines=13> */
[----:B------:R-:W-:-:S03]  /*14d0*/  ISETP.EQ.AND P5, PT, R19, 0x4, PT ;  /* 0x000000041300780c */ /* 0x000fc60003fa2270 */
[--C-:B------:R-:W-:Y:S01]  /*14e0*/  @P3 IMAD.MOV.U32 R0, RZ, RZ, R4.reuse ;  /* 0x000000ffff003224 */ /* 0x100fe200078e0004 */
[C---:B------:R-:W-:Y:S01]  /*14f0*/  ISETP.EQ.AND P3, PT, R19.reuse, -0x4, PT ;  /* 0xfffffffc1300780c */ /* 0x040fe20003f62270 */
[----:B------:R-:W-:Y:S02]  /*1500*/  @P4 IMAD.MOV.U32 R16, RZ, RZ, R4 ;  /* 0x000000ffff104224 */ /* 0x000fe400078e0004 */
[--C-:B------:R-:W-:Y:S01]  /*1510*/  @P4 IMAD.MOV.U32 R0, RZ, RZ, R5.reuse ;  /* 0x000000ffff004224 */ /* 0x100fe200078e0005 */
[----:B------:R-:W-:Y:S01]  /*1520*/  ISETP.EQ.AND P4, PT, R19, RZ, PT ;  /* 0x000000ff1300720c */ /* 0x000fe20003f82270 */
[----:B------:R-:W-:Y:S02]  /*1530*/  @P2 IMAD.MOV.U32 R16, RZ, RZ, R5 ;  /* 0x000000ffff102224 */ /* 0x000fe400078e0005 */
[--C-:B------:R-:W-:Y:S02]  /*1540*/  @P2 IMAD.MOV.U32 R0, RZ, RZ, R6.reuse ;  /* 0x000000ffff002224 */ /* 0x100fe400078e0006 */
[----:B------:R-:W-:-:S02]  /*1550*/  @P1 IMAD.MOV.U32 R16, RZ, RZ, R6 ;  /* 0x000000ffff101224 */ /* 0x000fc400078e0006 */
[--C-:B------:R-:W-:Y:S02]  /*1560*/  @P1 IMAD.MOV.U32 R0, RZ, RZ, R7.reuse ;  /* 0x000000ffff001224 */ /* 0x100fe400078e0007 */
[----:B------:R-:W-:Y:S02]  /*1570*/  @P0 IMAD.MOV.U32 R16, RZ, RZ, R7 ;  /* 0x000000ffff100224 */ /* 0x000fe400078e0007 */
[--C-:B------:R-:W-:Y:S02]  /*1580*/  @P0 IMAD.MOV.U32 R0, RZ, RZ, R30.reuse ;  /* 0x000000ffff000224 */ /* 0x100fe400078e001e */
[----:B------:R-:W-:Y:S02]  /*1590*/  @P3 IMAD.MOV.U32 R16, RZ, RZ, R30 ;  /* 0x000000ffff103224 */ /* 0x000fe400078e001e */
[--C-:B------:R-:W-:Y:S01]  /*15a0*/  @P3 IMAD.MOV.U32 R0, RZ, RZ, R31.reuse ;  /* 0x000000ffff003224 */ /* 0x100fe200078e001f */
[----:B------:R-:W-:Y:S01]  /*15b0*/  @P4 MOV R0, R15 ;  /* 0x0000000f00004202 */ /* 0x000fe20000000f00 */
[----:B------:R-:W-:-:S02]  /*15c0*/  @P4 IMAD.MOV.U32 R16, RZ, RZ, R31 ;  /* 0x000000ffff104224 */ /* 0x000fc400078e001f */
[----:B------:R-:W-:Y:S01]  /*15d0*/  @P5 IMAD.MOV.U32 R16, RZ, RZ, R15 ;  /* 0x000000ffff105224 */ /* 0x000fe200078e000f */
        /* <DEDUP_REMOVED lines=10> */
[----:B------:R-:W-:-:S05]  /*1680*/  @P0 IMAD.MOV.U32 R17, RZ, RZ, R15 ;  /* 0x000000ffff110224 */ /* 0x000fca00078e000f */
[----:B------:R-:W-:-:S07]  /*1690*/  SHF.L.W.U32.HI R16, R17, R19, R16 ;  /* 0x0000001311107219 */ /* 0x000fce0000010e10 */
.L_x_17:
[----:B------:R-:W-:Y:S05]  /*16a0*/  BSYNC.RECONVERGENT B1 ;  /* 0x0000000000017941 */ /* 0x000fea0003800200 */
.L_x_16:
        /* <DEDUP_REMOVED lines=9> */
[C---:B------:R-:W-:Y:S02]  /*1740*/  LOP3.LUT R10, R15.reuse, R10, RZ, 0x3c, !PT ;  /* 0x0000000a0f0a7212 */ /* 0x040fe400078e3cff */
[----:B------:R-:W0:Y:S01]  /*1750*/  I2F.F64.S64 R18, R18 ;  /* 0x0000001200127312 */ /* 0x000e220000301c00 */
[----:B------:R-:W-:Y:S02]  /*1760*/  LEA.HI R16, R15, R0, RZ, 0x1 ;  /* 0x000000000f107211 */ /* 0x000fe400078f08ff */
[----:B------:R-:W-:-:S03]  /*1770*/  ISETP.GE.AND P0, PT, R10, RZ, PT ;  /* 0x000000ff0a00720c */ /* 0x000fc60003f06270 */
[----:B------:R-:W-:-:S04]  /*1780*/  IMAD.MOV R0, RZ, RZ, -R16 ;  /* 0x000000ffff007224 */ /* 0x000fc800078e0a10 */
[----:B------:R-:W-:Y:S01]  /*1790*/  @!P1 IMAD.MOV.U32 R16, RZ, RZ, R0 ;  /* 0x000000ffff109224 */ /* 0x000fe200078e0000 */
[----:B0-----:R-:W-:-:S10]  /*17a0*/  DMUL R20, R18, UR4 ;  /* 0x0000000412147c28 */ /* 0x001fd40008000000 */
[----:B------:R-:W0:Y:S02]  /*17b0*/  F2F.F32.F64 R20, R20 ;  /* 0x0000001400147310 */ /* 0x000e240000301000 */
[----:B0-----:R-:W-:-:S07]  /*17c0*/  FSEL R15, -R20, R20, !P0 ;  /* 0x00000014140f7208 */ /* 0x001fce0004000100 */
.L_x_14:
[----:B------:R-:W-:Y:S05]  /*17d0*/  BSYNC.RECONVERGENT B0 ;  /* 0x0000000000007941 */ /* 0x000fea0003800200 */
.L_x_13:
[----:B------:R-:W-:Y:S01]  /*17e0*/  FADD R10, R11, -R11 ;  /* 0x8000000b0b0a7221 */ /* 0x000fe20000000000 */
[----:B------:R-:W-:Y:S01]  /*17f0*/  FMUL R17, R15, R15 ;  /* 0x0000000f0f117220 */ /* 0x000fe20000400000 */
[C---:B------:R-:W-:Y:S01]  /*1800*/  LOP3.LUT R18, R16.reuse, 0x1, RZ, 0xc0, !PT ;  /* 0x0000000110127812 */ /* 0x040fe200078ec0ff */
[----:B------:R-:W-:Y:S02]  /*1810*/  VIADD R16, R16, 0x1 ;  /* 0x0000000110107836 */ /* 0x000fe40000000000 */
[----:B------:R-:W-:Y:S01]  /*1820*/  FMUL R10, R10, 0.5 ;  /* 0x3f0000000a0a7820 */ /* 0x000fe20000400000 */
[----:B------:R-:W-:Y:S01]  /*1830*/  FFMA R0, R17, R12, -0.0013887860113754868507 ;  /* 0xbab607ed11007423 */ /* 0x000fe2000000000c */
[----:B------:R-:W-:Y:S01]  /*1840*/  ISETP.NE.U32.AND P0, PT, R18, 0x1, PT ;  /* 0x000000011200780c */ /* 0x000fe20003f05070 */
[----:B------:R-:W-:Y:S01]  /*1850*/  BSSY.RECONVERGENT B0, `(.L_x_18) ;  /* 0x000006f000007945 */ /* 0x000fe20003800200 */
[C---:B------:R-:W-:Y:S01]  /*1860*/  FMUL R11, R10.reuse, 0.63661974668502807617 ;  /* 0x3f22f9830a0b7820 */ /* 0x040fe20000400000 */
[----:B------:R-:W-:-:S02]  /*1870*/  FSETP.GE.AND P1, PT, |R10|, 105615, PT ;  /* 0x47ce47800a00780b */ /* 0x000fc40003f26200 */
[----:B------:R-:W-:Y:S02]  /*1880*/  FSEL R0, R0, -0.00019574658654164522886, P0 ;  /* 0xb94d415300007808 */ /* 0x000fe40000000000 */
[----:B------:R-:W-:Y:S01]  /*1890*/  FSEL R18, R13, 0.041666727513074874878, !P0 ;  /* 0x3d2aaabb0d127808 */ /* 0x000fe20004000000 */
[----:B------:R-:W0:Y:S01]  /*18a0*/  F2I.NTZ R11, R11 ;  /* 0x0000000b000b7305 */ /* 0x000e220000203100 */
[----:B------:R-:W-:-:S03]  /*18b0*/  FSEL R20, -R14, -0.4999999701976776123, !P0 ;  /* 0xbeffffff0e147808 */ /* 0x000fc60004000100 */
[----:B------:R-:W-:Y:S01]  /*18c0*/  FFMA R18, R17, R0, R18 ;  /* 0x0000000011127223 */ /* 0x000fe20000000012 */
[----:B------:R-:W-:Y:S02]  /*18d0*/  FSEL R0, R15, 1, !P0 ;  /* 0x3f8000000f007808 */ /* 0x000fe40004000000 */
[----:B------:R-:W-:Y:S01]  /*18e0*/  LOP3.LUT P0, RZ, R16, 0x2, RZ, 0xc0, !PT ;  /* 0x0000000210ff7812 */ /* 0x000fe2000780c0ff */
[C---:B------:R-:W-:Y:S02]  /*18f0*/  FFMA R18, R17.reuse, R18, R20 ;  /* 0x0000001211127223 */ /* 0x040fe40000000014 */
[----:B------:R-:W-:-:S04]  /*1900*/  FFMA R17, R17, R0, RZ ;  /* 0x0000000011117223 */ /* 0x000fc800000000ff */
[----:B------:R-:W-:Y:S01]  /*1910*/  FFMA R17, R17, R18, R0 ;  /* 0x0000001211117223 */ /* 0x000fe20000000000 */
[----:B0-----:R-:W-:-:S05]  /*1920*/  I2FP.F32.S32 R15, R11 ;  /* 0x0000000b000f7245 */ /* 0x001fca0000201400 */
[----:B------:R-:W-:Y:S01]  /*1930*/  FFMA R0, R15, -1.5707962512969970703, R10 ;  /* 0xbfc90fda0f007823 */ /* 0x000fe2000000000a */
[----:B------:R-:W-:-:S03]  /*1940*/  @P0 FADD R17, RZ, -R17 ;  /* 0x80000011ff110221 */ /* 0x000fc60000000000 */
[----:B------:R-:W-:Y:S01]  /*1950*/  FFMA R0, R15, -7.5497894158615963534e-08, R0 ;  /* 0xb3a221680f007823 */ /* 0x000fe20000000000 */
[----:B------:R-:W-:-:S03]  /*1960*/  FMUL R32, R32, R17 ;  /* 0x0000001120207220 */ /* 0x000fc60000400000 */
[----:B------:R-:W-:Y:S01]  /*1970*/  FFMA R0, R15, -5.3903029534742383927e-15, R0 ;  /* 0xa7c234c50f007823 */ /* 0x000fe20000000000 */
[----:B------:R-:W-:Y:S06]  /*1980*/  @!P1 BRA `(.L_x_19) ;  /* 0x00000004006c9947 */ /* 0x000fec0003800000 */
[----:B------:R-:W-:-:S13]  /*1990*/  FSETP.NEU.AND P0, PT, |R10|, +INF , PT ;  /* 0x7f8000000a00780b */ /* 0x000fda0003f0d200 */
[----:B------:R-:W-:Y:S01]  /*19a0*/  @!P0 FMUL R0, RZ, R10 ;  /* 0x0000000aff008220 */ /* 0x000fe20000400000 */
[----:B------:R-:W-:Y:S01]  /*19b0*/  @!P0 IMAD.MOV.U32 R11, RZ, RZ, RZ ;  /* 0x000000ffff0b8224 */ /* 0x000fe200078e00ff */
[----:B------:R-:W-:Y:S06]  /*19c0*/  @!P0 BRA `(.L_x_19) ;  /* 0x00000004005c8947 */ /* 0x000fec0003800000 */
[----:B------:R-:W0:Y:S01]  /*19d0*/  LDC.64 R16, c[0x4][RZ] ;  /* 0x01000000ff107b82 */ /* 0x000e220000000a00 */
[----:B------:R-:W-:Y:S01]  /*19e0*/  IMAD.SHL.U32 R0, R10, 0x100, RZ ;  /* 0x000001000a007824 */ /* 0x000fe200078e00ff */
[----:B------:R-:W-:Y:S01]  /*19f0*/  MOV R15, RZ ;  /* 0x000000ff000f7202 */ /* 0x000fe20000000f00 */
[----:B------:R-:W-:Y:S01]  /*1a00*/  IMAD.MOV.U32 R11, RZ, RZ, RZ ;  /* 0x000000ffff0b7224 */ /* 0x000fe200078e00ff */
[----:B------:R-:W-:Y:S02]  /*1a10*/  UMOV UR4, URZ ;  /* 0x000000ff00047c82 */ /* 0x000fe40008000000 */
[----:B------:R-:W-:-:S07]  /*1a20*/  LOP3.LUT R23, R0, 0x80000000, RZ, 0xfc, !PT ;  /* 0x8000000000177812 */ /* 0x000fce00078efcff */
.L_x_20:
[----:B0-----:R-:W-:-:S05]  /*1a30*/  IMAD.WIDE.U32 R20, R15, 0x4, R16 ;  /* 0x000000040f147825 */ /* 0x001fca00078e0010 */
        /* <DEDUP_REMOVED lines=43> */
[--C-:B------:R-:W-:Y:S02]  /*1cf0*/  @P0 IMAD.MOV.U32 R15, RZ, RZ, R30.reuse ;  /* 0x000000ffff0f0224 */ /* 0x100fe400078e001e */
[----:B------:R-:W-:Y:S02]  /*1d00*/  @P3 IMAD.MOV.U32 R16, RZ, RZ, R30 ;  /* 0x000000ffff103224 */ /* 0x000fe400078e001e */
[--C-:B------:R-:W-:Y:S02]  /*1d10*/  @P3 IMAD.MOV.U32 R15, RZ, RZ, R31.reuse ;  /* 0x000000ffff0f3224 */ /* 0x100fe400078e001f */
[----:B------:R-:W-:Y:S02]  /*1d20*/  @P5 IMAD.MOV.U32 R16, RZ, RZ, R31 ;  /* 0x000000ffff105224 */ /* 0x000fe400078e001f */
[----:B------:R-:W-:-:S02]  /*1d30*/  @P5 IMAD.MOV.U32 R15, RZ, RZ, R11 ;  /* 0x000000ffff0f5224 */ /* 0x000fc400078e000b */
[----:B------:R-:W-:Y:S01]  /*1d40*/  @P4 IMAD.MOV.U32 R16, RZ, RZ, R11 ;  /* 0x000000ffff104224 */ /* 0x000fe200078e000b */
        /* <DEDUP_REMOVED lines=12> */
.L_x_22:
[----:B------:R-:W-:Y:S05]  /*1e10*/  BSYNC.RECONVERGENT B1 ;  /* 0x0000000000017941 */ /* 0x000fea0003800200 */
.L_x_21:
[C---:B------:R-:W-:Y:S01]  /*1e20*/  SHF.L.W.U32.HI R0, R16.reuse, 0x2, R15 ;  /* 0x0000000210007819 */ /* 0x040fe20000010e0f */
[----:B------:R-:W-:Y:S01]  /*1e30*/  UMOV UR4, 0x54442d19 ;  /* 0x54442d1900047882 */ /* 0x000fe20000000000 */
[----:B------:R-:W-:Y:S01]  /*1e40*/  SHF.L.U32 R16, R16, 0x2, RZ ;  /* 0x0000000210107819 */ /* 0x000fe200000006ff */
        /* <DEDUP_REMOVED lines=15> */
.L_x_19:
[----:B------:R-:W-:Y:S05]  /*1f40*/  BSYNC.RECONVERGENT B0 ;  /* 0x0000000000007941 */ /* 0x000fea0003800200 */
.L_x_18:
[C---:B------:R-:W-:Y:S01]  /*1f50*/  LOP3.LUT R15, R11.reuse, 0x1, RZ, 0xc0, !PT ;  /* 0x000000010b0f7812 */ /* 0x040fe200078ec0ff */
[----:B------:R-:W-:Y:S01]  /*1f60*/  FMUL R10, R0, R0 ;  /* 0x00000000000a7220 */ /* 0x000fe20000400000 */
[----:B------:R-:W-:Y:S01]  /*1f70*/  LOP3.LUT P1, RZ, R11, 0x2, RZ, 0xc0, !PT ;  /* 0x000000020bff7812 */ /* 0x000fe2000782c0ff */
[----:B------:R-:W-:Y:S01]  /*1f80*/  BSSY.RECONVERGENT B0, `(.L_x_23) ;  /* 0x0000010000007945 */ /* 0x000fe20003800200 */
[----:B------:R-:W-:Y:S01]  /*1f90*/  ISETP.NE.U32.AND P0, PT, R15, 0x1, PT ;  /* 0x000000010f00780c */ /* 0x000fe20003f05070 */
[----:B------:R-:W-:-:S03]  /*1fa0*/  FFMA R12, R10, R12, -0.0013887860113754868507 ;  /* 0xbab607ed0a0c7423 */ /* 0x000fc6000000000c */
[----:B------:R-:W-:Y:S02]  /*1fb0*/  FSEL R15, R13, 0.041666727513074874878, P0 ;  /* 0x3d2aaabb0d0f7808 */ /* 0x000fe40000000000 */
[----:B------:R-:W-:Y:S02]  /*1fc0*/  FSEL R13, R12, -0.00019574658654164522886, !P0 ;  /* 0xb94d41530c0d7808 */ /* 0x000fe40004000000 */
[----:B------:R-:W-:Y:S02]  /*1fd0*/  FSEL R33, R0, 1, P0 ;  /* 0x3f80000000217808 */ /* 0x000fe40000000000 */
[----:B------:R-:W-:Y:S01]  /*1fe0*/  FSEL R14, -R14, -0.4999999701976776123, P0 ;  /* 0xbeffffff0e0e7808 */ /* 0x000fe20000000100 */
        /* <DEDUP_REMOVED lines=10> */
.L_x_23:
[----:B------:R-:W-:Y:S01]  /*2090*/  DADD R12, R10, 2 ;  /* 0x400000000a0c7429 */ /* 0x000fe20000000000 */
[C---:B------:R-:W-:Y:S01]  /*20a0*/  FSETP.NEU.AND P0, PT, R33.reuse, RZ, PT ;  /* 0x000000ff2100720b */ /* 0x040fe20003f0d000 */
[----:B------:R-:W-:Y:S01]  /*20b0*/  BSSY.RECONVERGENT B0, `(.L_x_24) ;  /* 0x000000e000007945 */ /* 0x000fe20003800200 */
[----:B------:R-:W-:Y:S02]  /*20c0*/  FSETP.NEU.AND P2, PT, R33, 1, PT ;  /* 0x3f8000002100780b */ /* 0x000fe40003f4d000 */
[----:B------:R-:W-:Y:S02]  /*20d0*/  FSEL R14, R14, RZ, P0 ;  /* 0x000000ff0e0e7208 */ /* 0x000fe40000000000 */
[----:B------:R-:W-:-:S03]  /*20e0*/  FSEL R15, R18, RZ, P0 ;  /* 0x000000ff120f7208 */ /* 0x000fc60000000000 */
[----:B------:R-:W-:Y:S02]  /*20f0*/  LOP3.LUT R0, R13, 0x7ff00000, RZ, 0xc0, !PT ;  /* 0x7ff000000d007812 */ /* 0x000fe400078ec0ff */
[----:B------:R0:W1:Y:S02]  /*2100*/  F2F.F64.F32 R12, R32 ;  /* 0x00000020000c7310 */ /* 0x0000640000201800 */
[----:B------:R-:W-:-:S13]  /*2110*/  ISETP.NE.AND P1, PT, R0, 0x7ff00000, PT ;  /* 0x7ff000000000780c */ /* 0x000fda0003f25270 */
[----:B01----:R-:W-:Y:S05]  /*2120*/  @P1 BRA `(.L_x_25) ;  /* 0x0000000000181947 */ /* 0x003fea0003800000 */
[----:B------:R-:W-:-:S13]  /*2130*/  FSETP.NAN.AND P0, PT, R33, R33, PT ;  /* 0x000000212100720b */ /* 0x000fda0003f08000 */
[----:B------:R-:W-:Y:S01]  /*2140*/  @P0 DADD R14, R10, 2 ;  /* 0x400000000a0e0429 */ /* 0x000fe20000000000 */
[----:B------:R-:W-:Y:S10]  /*2150*/  @P0 BRA `(.L_x_25) ;  /* 0x00000000000c0947 */ /* 0x000ff40003800000 */
[----:B------:R-:W-:-:S14]  /*2160*/  DSETP.NEU.AND P0, PT, |R10|, +INF , PT ;  /* 0x7ff000000a00742a */ /* 0x000fdc0003f0d200 */
[----:B------:R-:W-:Y:S02]  /*2170*/  @!P0 IMAD.MOV.U32 R14, RZ, RZ, 0x0 ;  /* 0x00000000ff0e8424 */ /* 0x000fe400078e00ff */
[----:B------:R-:W-:-:S07]  /*2180*/  @!P0 IMAD.MOV.U32 R15, RZ, RZ, 0x7ff00000 ;  /* 0x7ff00000ff0f8424 */ /* 0x000fce00078e00ff */
.L_x_25:
[----:B------:R-:W-:Y:S05]  /*2190*/  BSYNC.RECONVERGENT B0 ;  /* 0x0000000000007941 */ /* 0x000fea0003800200 */
.L_x_24:
[----:B------:R-:W-:Y:S01]  /*21a0*/  FSEL R10, R14, RZ, P2 ;  /* 0x000000ff0e0a7208 */ /* 0x000fe20001000000 */
[----:B------:R-:W-:Y:S01]  /*21b0*/  IMAD.MOV.U32 R14, RZ, RZ, 0x0 ;  /* 0x00000000ff0e7424 */ /* 0x000fe200078e00ff */
[----:B------:R-:W-:Y:S01]  /*21c0*/  FSEL R11, R15, 1.875, P2 ;  /* 0x3ff000000f0b7808 */ /* 0x000fe20001000000 */
[----:B------:R-:W-:Y:S01]  /*21d0*/  IMAD.MOV.U32 R15, RZ, RZ, 0x3fd80000 ;  /* 0x3fd80000ff0f7424 */ /* 0x000fe200078e00ff */
[----:B------:R-:W-:Y:S04]  /*21e0*/  BSSY.RECONVERGENT B0, `(.L_x_26) ;  /* 0x0000017000007945 */ /* 0x000fe80003800200 */
[----:B------:R-:W-:-:S06]  /*21f0*/  DFMA R10, R12, R10, R8 ;  /* 0x0000000a0c0a722b */ /* 0x000fcc0000000008 */
[----:B------:R-:W0:Y:S04]  /*2200*/  MUFU.RSQ64H R13, R11 ;  /* 0x0000000b000d7308 */ /* 0x000e280000001c00 */
[----:B------:R-:W-:-:S05]  /*2210*/  VIADD R12, R11, 0xfcb00000 ;  /* 0xfcb000000b0c7836 */ /* 0x000fca0000000000 */
[----:B------:R-:W-:Y:S01]  /*2220*/  ISETP.GE.U32.AND P0, PT, R12, 0x7ca00000, PT ;  /* 0x7ca000000c00780c */ /* 0x000fe20003f06070 */
[----:B0-----:R-:W-:-:S08]  /*2230*/  DMUL R8, R12, R12 ;  /* 0x0000000c0c087228 */ /* 0x001fd00000000000 */
[----:B------:R-:W-:-:S08]  /*2240*/  DFMA R8, R10, -R8, 1 ;  /* 0x3ff000000a08742b */ /* 0x000fd00000000808 */
[----:B------:R-:W-:Y:S02]  /*2250*/  DFMA R14, R8, R14, 0.5 ;  /* 0x3fe00000080e742b */ /* 0x000fe4000000000e */
[----:B------:R-:W-:-:S08]  /*2260*/  DMUL R8, R12, R8 ;  /* 0x000000080c087228 */ /* 0x000fd00000000000 */
[----:B------:R-:W-:-:S08]  /*2270*/  DFMA R16, R14, R8, R12 ;  /* 0x000000080e10722b */ /* 0x000fd0000000000c */
[----:B------:R-:W-:Y:S02]  /*2280*/  DMUL R18, R10, R16 ;  /* 0x000000100a127228 */ /* 0x000fe40000000000 */
[----:B------:R-:W-:Y:S02]  /*2290*/  VIADD R15, R17, 0xfff00000 ;  /* 0xfff00000110f7836 */ /* 0x000fe40000000000 */
[----:B------:R-:W-:-:S04]  /*22a0*/  IMAD.MOV.U32 R14, RZ, RZ, R16 ;  /* 0x000000ffff0e7224 */ /* 0x000fc800078e0010 */
[----:B------:R-:W-:-:S08]  /*22b0*/  DFMA R20, R18, -R18, R10 ;  /* 0x800000121214722b */ /* 0x000fd0000000000a */
[----:B------:R-:W-:Y:S01]  /*22c0*/  DFMA R8, R20, R14, R18 ;  /* 0x0000000e1408722b */ /* 0x000fe20000000012 */
[----:B------:R-:W-:Y:S10]  /*22d0*/  @!P0 BRA `(.L_x_27) ;  /* 0x00000000001c8947 */ /* 0x000ff40003800000 */
[----:B------:R-:W-:Y:S01]  /*22e0*/  IMAD.MOV.U32 R17, RZ, RZ, R15 ;  /* 0x000000ffff117224 */ /* 0x000fe200078e000f */
[----:B------:R-:W-:Y:S01]  /*22f0*/  MOV R0, 0x2330 ;  /* 0x0000233000007802 */ /* 0x000fe20000000f00 */
[----:B------:R-:W-:Y:S02]  /*2300*/  IMAD.MOV.U32 R14, RZ, RZ, R10 ;  /* 0x000000ffff0e7224 */ /* 0x000fe400078e000a */
[----:B------:R-:W-:-:S07]  /*2310*/  IMAD.MOV.U32 R15, RZ, RZ, R11 ;  /* 0x000000ffff0f7224 */ /* 0x000fce00078e000b */
[----:B------:R-:W-:Y:S05]  /*2320*/  CALL.REL.NOINC `($__internal_1_$__cuda_sm20_dsqrt_rn_f64_mediumpath_v1) ;  /* 0x0000000c00e07944 */ /* 0x000fea0003c00000 */
[----:B------:R-:W-:Y:S02]  /*2330*/  IMAD.MOV.U32 R8, RZ, RZ, R14 ;  /* 0x000000ffff087224 */ /* 0x000fe400078e000e */
[----:B------:R-:W-:-:S07]  /*2340*/  IMAD.MOV.U32 R9, RZ, RZ, R15 ;  /* 0x000000ffff097224 */ /* 0x000fce00078e000f */
.L_x_27:
[----:B------:R-:W-:Y:S05]  /*2350*/  BSYNC.RECONVERGENT B0 ;  /* 0x0000000000007941 */ /* 0x000fea0003800200 */
.L_x_26:
[----:B------:R-:W-:Y:S01]  /*2360*/  DADD R14, -R10, 1 ;  /* 0x3ff000000a0e7429 */ /* 0x000fe20000000100 */
[----:B------:R-:W-:Y:S01]  /*2370*/  MOV R16, 0x0 ;  /* 0x0000000000107802 */ /* 0x000fe20000000f00 */
[----:B------:R-:W-:Y:S01]  /*2380*/  IMAD.MOV.U32 R17, RZ, RZ, 0x3fd80000 ;  /* 0x3fd80000ff117424 */ /* 0x000fe200078e00ff */
[----:B------:R-:W-:Y:S03]  /*2390*/  BSSY.RECONVERGENT B0, `(.L_x_28) ;  /* 0x0000014000007945 */ /* 0x000fe60003800200 */
        /* <DEDUP_REMOVED lines=15> */
[----:B------:R-:W-:-:S07]  /*2490*/  MOV R0, 0x24b0 ;  /* 0x000024b000007802 */ /* 0x000fce0000000f00 */
[----:B------:R-:W-:Y:S05]  /*24a0*/  CALL.REL.NOINC `($__internal_1_$__cuda_sm20_dsqrt_rn_f64_mediumpath_v1) ;  /* 0x0000000c00807944 */ /* 0x000fea0003c00000 */
[----:B------:R-:W-:Y:S02]  /*24b0*/  IMAD.MOV.U32 R10, RZ, RZ, R14 ;  /* 0x000000ffff0a7224 */ /* 0x000fe400078e000e */
[----:B------:R-:W-:-:S07]  /*24c0*/  IMAD.MOV.U32 R11, RZ, RZ, R15 ;  /* 0x000000ffff0b7224 */ /* 0x000fce00078e000f */
.L_x_29:
[----:B------:R-:W-:Y:S05]  /*24d0*/  BSYNC.RECONVERGENT B0 ;  /* 0x0000000000007941 */ /* 0x000fea0003800200 */
.L_x_28:
[----:B------:R-:W-:Y:S01]  /*24e0*/  DADD R12, -RZ, |R8| ;  /* 0x00000000ff0c7229 */ /* 0x000fe20000000508 */
[----:B------:R-:W-:Y:S01]  /*24f0*/  IMAD.MOV.U32 R16, RZ, RZ, 0x1 ;  /* 0x00000001ff107424 */ /* 0x000fe200078e00ff */
[--C-:B------:R-:W-:Y:S01]  /*2500*/  DADD R14, -RZ, |R10|.reuse ;  /* 0x00000000ff0e7229 */ /* 0x100fe2000000050a */
[----:B------:R-:W-:Y:S01]  /*2510*/  BSSY.RECONVERGENT B0, `(.L_x_30) ;  /* 0x0000015000007945 */ /* 0x000fe20003800200 */
[----:B------:R-:W-:-:S08]  /*2520*/  DSETP.GT.AND P2, PT, |R8|, |R10|, PT ;  /* 0x4000000a0800722a */ /* 0x000fd00003f44200 */
[----:B------:R-:W-:Y:S02]  /*2530*/  FSEL R19, R13, R15, P2 ;  /* 0x0000000f0d137208 */ /* 0x000fe40001000000 */
[----:B------:R-:W-:Y:S02]  /*2540*/  FSEL R18, R12, R14, P2 ;  /* 0x0000000e0c127208 */ /* 0x000fe40001000000 */
[----:B------:R-:W0:Y:S01]  /*2550*/  MUFU.RCP64H R17, R19 ;  /* 0x0000001300117308 */ /* 0x000e220000001800 */
[----:B------:R-:W-:Y:S02]  /*2560*/  FSEL R14, R14, R12, P2 ;  /* 0x0000000c0e0e7208 */ /* 0x000fe40001000000 */
[----:B------:R-:W-:-:S04]  /*2570*/  FSEL R15, R15, R13, P2 ;  /* 0x0000000d0f0f7208 */ /* 0x000fc80001000000 */
[----:B------:R-:W-:Y:S01]  /*2580*/  FSETP.GEU.AND P1, PT, |R15|, 6.5827683646048100446e-37, PT ;  /* 0x036000000f00780b */ /* 0x000fe20003f2e200 */
[----:B0-----:R-:W-:-:S08]  /*2590*/  DFMA R20, -R18, R16, 1 ;  /* 0x3ff000001214742b */ /* 0x001fd00000000110 */
[----:B------:R-:W-:-:S08]  /*25a0*/  DFMA R20, R20, R20, R20 ;  /* 0x000000141414722b */ /* 0x000fd00000000014 */
[----:B------:R-:W-:-:S08]  /*25b0*/  DFMA R20, R16, R20, R16 ;  /* 0x000000141014722b */ /* 0x000fd00000000010 */
[----:B------:R-:W-:-:S08]  /*25c0*/  DFMA R16, -R18, R20, 1 ;  /* 0x3ff000001210742b */ /* 0x000fd00000000114 */
[----:B------:R-:W-:-:S08]  /*25d0*/  DFMA R16, R20, R16, R20 ;  /* 0x000000101410722b */ /* 0x000fd00000000014 */
[----:B------:R-:W-:-:S08]  /*25e0*/  DMUL R12, R16, R14 ;  /* 0x0000000e100c7228 */ /* 0x000fd00000000000 */
[----:B------:R-:W-:-:S08]  /*25f0*/  DFMA R20, -R18, R12, R14 ;  /* 0x0000000c1214722b */ /* 0x000fd0000000010e */
[----:B------:R-:W-:-:S10]  /*2600*/  DFMA R12, R16, R20, R12 ;  /* 0x00000014100c722b */ /* 0x000fd4000000000c */
[----:B------:R-:W-:-:S05]  /*2610*/  FFMA R0, RZ, R19, R13 ;  /* 0x00000013ff007223 */ /* 0x000fca000000000d */
[----:B------:R-:W-:-:S13]  /*2620*/  FSETP.GT.AND P0, PT, |R0|, 1.469367938527859385e-39, PT ;  /* 0x001000000000780b */ /* 0x000fda0003f04200 */
[----:B------:R-:W-:Y:S05]  /*2630*/  @P0 BRA P1, `(.L_x_31) ;  /* 0x0000000000080947 */ /* 0x000fea0000800000 */
[----:B------:R-:W-:-:S07]  /*2640*/  MOV R26, 0x2660 ;  /* 0x00002660001a7802 */ /* 0x000fce0000000f00 */
[----:B------:R-:W-:Y:S05]  /*2650*/  CALL.REL.NOINC `($__internal_0_$__cuda_sm20_div_rn_f64_full) ;  /* 0x0000000400a47944 */ /* 0x000fea0003c00000 */
.L_x_31:
[----:B------:R-:W-:Y:S05]  /*2660*/  BSYNC.RECONVERGENT B0 ;  /* 0x0000000000007941 */ /* 0x000fea0003800200 */
.L_x_30:
[----:B------:R-:W-:Y:S01]  /*2670*/  DMUL R14, R12, R12 ;  /* 0x0000000c0c0e7228 */ /* 0x000fe20000000000 */
[----:B------:R-:W-:Y:S01]  /*2680*/  IMAD.MOV.U32 R16, RZ, RZ, -0x2449a4b7 ;  /* 0xdbb65b49ff107424 */ /* 0x000fe200078e00ff */
[----:B------:R-:W-:Y:S01]  /*2690*/  UMOV UR4, 0x2a25ff7e ;  /* 0x2a25ff7e00047882 */ /* 0x000fe20000000000 */
[----:B------:R-:W-:Y:S01]  /*26a0*/  IMAD.MOV.U32 R17, RZ, RZ, 0x3f2d3b63 ;  /* 0x3f2d3b63ff117424 */ /* 0x000fe200078e00ff */
[----:B------:R-:W-:Y:S01]  /*26b0*/  UMOV UR5, 0x3ef53e1d ;  /* 0x3ef53e1d00057882 */ /* 0x000fe20000000000 */
[----:B------:R-:W-:Y:S01]  /*26c0*/  ISETP.GE.AND P1, PT, R11, RZ, PT ;  /* 0x000000ff0b00720c */ /* 0x000fe20003f26270 */
[----:B------:R-:W-:-:S03]  /*26d0*/  DSETP.NEU.AND P3, PT, R18, RZ, PT ;  /* 0x000000ff1200722a */ /* 0x000fc60003f6d000 */
[----:B------:R-:W-:Y:S01]  /*26e0*/  DFMA R16, R14, -UR4, R16 ;  /* 0x800000040e107c2b */ /* 0x000fe20008000010 */
[----:B------:R-:W-:Y:S01]  /*26f0*/  UMOV UR4, 0x8dde082e ;  /* 0x8dde082e00047882 */ /* 0x000fe20000000000 */
[----:B------:R-:W-:Y:S01]  /*2700*/  UMOV UR5, 0x3f531278 ;  /* 0x3f53127800057882 */ /* 0x000fe20000000000 */
[----:B------:R-:W-:-:S05]  /*2710*/  @P2 PLOP3.LUT P0, PT, P1, PT, PT, 0x80, 0x8 ;  /* 0x000000000008281c */ /* 0x000fca0000f0f070 */
[----:B------:R-:W-:Y:S01]  /*2720*/  DFMA R16, R14, R16, -UR4 ;  /* 0x800000040e107e2b */ /* 0x000fe20008000010 */
[----:B------:R-:W-:Y:S01]  /*2730*/  UMOV UR4, 0xc8249315 ;  /* 0xc824931500047882 */ /* 0x000fe20000000000 */
[----:B------:R-:W-:Y:S01]  /*2740*/  UMOV UR5, 0x3f6f9690 ;  /* 0x3f6f969000057882 */ /* 0x000fe20000000000 */
[----:B------:R-:W-:-:S05]  /*2750*/  @P3 IMAD.MOV.U32 R19, RZ, RZ, 0x4002d97c ;  /* 0x4002d97cff133424 */ /* 0x000fca00078e00ff */
[----:B------:R-:W-:Y:S01]  /*2760*/  DFMA R16, R14, R16, UR4 ;  /* 0x000000040e107e2b */ /* 0x000fe20008000010 */
[----:B------:R-:W-:Y:S01]  /*2770*/  UMOV UR4, 0xabc7cf0d ;  /* 0xabc7cf0d00047882 */ /* 0x000fe20000000000 */
[----:B------:R-:W-:-:S06]  /*2780*/  UMOV UR5, 0x3f82cf5a ;  /* 0x3f82cf5a00057882 */ /* 0x000fcc0000000000 */
[----:B------:R-:W-:Y:S01]  /*2790*/  DFMA R16, R14, R16, -UR4 ;  /* 0x800000040e107e2b */ /* 0x000fe20008000010 */
[----:B------:R-:W-:Y:S01]  /*27a0*/  UMOV UR4, 0xb2a3bfde ;  /* 0xb2a3bfde00047882 */ /* 0x000fe20000000000 */
[----:B------:R-:W-:-:S06]  /*27b0*/  UMOV UR5, 0x3f9162b0 ;  /* 0x3f9162b000057882 */ /* 0x000fcc0000000000 */
        /* <DEDUP_REMOVED lines=42> */
[----:B------:R-:W-:Y:S01]  /*2a60*/  DMUL R16, R14, R16 ;  /* 0x000000100e107228 */ /* 0x000fe20000000000 */
[----:B------:R-:W-:Y:S02]  /*2a70*/  @!P2 IMAD.MOV.U32 R14, RZ, RZ, 0x54442d18 ;  /* 0x54442d18ff0ea424 */ /* 0x000fe400078e00ff */
[----:B------:R-:W-:-:S05]  /*2a80*/  @!P2 IMAD.MOV.U32 R15, RZ, RZ, 0x400921fb ;  /* 0x400921fbff0fa424 */ /* 0x000fca00078e00ff */
[----:B------:R-:W-:Y:S01]  /*2a90*/  DFMA R20, R16, R12, R12 ;  /* 0x0000000c1014722b */ /* 0x000fe2000000000c */
[----:B------:R-:W-:Y:S02]  /*2aa0*/  @P2 IMAD.MOV.U32 R16, RZ, RZ, 0x54442d18 ;  /* 0x54442d18ff102424 */ /* 0x000fe400078e00ff */
[----:B------:R-:W-:-:S05]  /*2ab0*/  @P2 IMAD.MOV.U32 R17, RZ, RZ, 0x3ff921fb ;  /* 0x3ff921fbff112424 */ /* 0x000fca00078e00ff */
[----:B------:R-:W-:Y:S02]  /*2ac0*/  @P2 DADD R12, -RZ, -R20 ;  /* 0x00000000ff0c2229 */ /* 0x000fe40000000914 */
[----:B------:R-:W-:-:S08]  /*2ad0*/  @!P2 DADD R14, -R20, R14 ;  /* 0x00000000140ea229 */ /* 0x000fd0000000010e */
[----:B------:R-:W-:Y:S02]  /*2ae0*/  @P2 FSEL R12, R20, R12, !P0 ;  /* 0x0000000c140c2208 */ /* 0x000fe40004000000 */
[----:B------:R-:W-:Y:S02]  /*2af0*/  @P2 FSEL R13, R21, R13, !P0 ;  /* 0x0000000d150d2208 */ /* 0x000fe40004000000 */
[----:B------:R-:W-:Y:S01]  /*2b00*/  @!P2 PLOP3.LUT P0, PT, P1, PT, PT, 0x80, 0x8 ;  /* 0x000000000008a81c */ /* 0x000fe20000f0f070 */
[C-C-:B------:R-:W-:Y:S02]  /*2b10*/  @P3 DSETP.NEU.AND P1, PT, |R10|.reuse, |R8|.reuse, PT ;  /* 0x400000080a00322a */ /* 0x140fe40003f2d200 */
[----:B------:R-:W-:Y:S01]  /*2b20*/  DADD R10, |R10|, |R8| ;  /* 0x000000000a0a7229 */ /* 0x000fe20000000608 */
[----:B------:R-:W-:Y:S01]  /*2b30*/  @P3 FSEL R19, R19, 1.8213495016098022461, !P0 ;  /* 0x3fe921fb13133808 */ /* 0x000fe20004000000 */
[----:B------:R-:W-:Y:S01]  /*2b40*/  @P2 DADD R12, R12, R16 ;  /* 0x000000000c0c2229 */ /* 0x000fe20000000010 */
[----:B------:R-:W-:-:S05]  /*2b50*/  @P3 IMAD.MOV.U32 R17, RZ, RZ, 0x7f3321d2 ;  /* 0x7f3321d2ff113424 */ /* 0x000fca00078e00ff */
[----:B------:R-:W-:Y:S02]  /*2b60*/  @!P2 FSEL R13, R15, R21, !P0 ;  /* 0x000000150f0da208 */ /* 0x000fe40004000000 */
[----:B------:R-:W-:Y:S02]  /*2b70*/  @!P2 FSEL R12, R14, R20, !P0 ;  /* 0x000000140e0ca208 */ /* 0x000fe40004000000 */
[----:B------:R-:W-:Y:S02]  /*2b80*/  @P3 FSEL R13, R19, R13, !P1 ;  /* 0x0000000d130d3208 */ /* 0x000fe40004800000 */
[----:B------:R-:W-:Y:S02]  /*2b90*/  @P3 FSEL R17, R17, 3.37028055040000000000e+12, !P0 ;  /* 0x54442d1811113808 */ /* 0x000fe40004000000 */
[----:B------:R-:W-:Y:S01]  /*2ba0*/  @!P3 FSEL R15, RZ, 2.1426990032196044922, P0 ;  /* 0x400921fbff0fb808 */ /* 0x000fe20000000000 */
[----:B------:R-:W-:Y:S01]  /*2bb0*/  @P3 IMAD.MOV.U32 R15, RZ, RZ, R13 ;  /* 0x000000ffff0f3224 */ /* 0x000fe200078e000d */
[----:B------:R-:W-:-:S02]  /*2bc0*/  @P3 FSEL R0, R17, R12, !P1 ;  /* 0x0000000c11003208 */ /* 0x000fc40004800000 */
[----:B------:R-:W-:Y:S01]  /*2bd0*/  @!P3 FSEL R14, RZ, 3.37028055040000000000e+12, P0 ;  /* 0x54442d18ff0eb808 */ /* 0x000fe20000000000 */
[----:B------:R-:W-:Y:S01]  /*2be0*/  DSETP.NAN.AND P0, PT, R10, R10, PT ;  /* 0x0000000a0a00722a */ /* 0x000fe20003f08000 */
[----:B------:R-:W-:Y:S02]  /*2bf0*/  @P3 MOV R14, R0 ;  /* 0x00000000000e3202 */ /* 0x000fe40000000f00 */
[----:B------:R-:W-:-:S03]  /*2c00*/  LOP3.LUT R9, R15, 0x80000000, R9, 0xb8, !PT ;  /* 0x800000000f097812 */ /* 0x000fc600078eb809 */
[----:B------:R-:W-:Y:S02]  /*2c10*/  FSEL R14, R10, R14, P0 ;  /* 0x0000000e0a0e7208 */ /* 0x000fe40000000000 */
[----:B------:R-:W-:Y:S02]  /*2c20*/  FSEL R15, R11, R9, P0 ;  /* 0x000000090b0f7208 */ /* 0x000fe40000000000 */
[----:B------:R-:W0:Y:S04]  /*2c30*/  LDC.64 R8, c[0x0][0x388] ;  /* 0x0000e200ff087b82 */ /* 0x000e280000000a00 */
[----:B------:R-:W-:-:S08]  /*2c40*/  DADD R14, R14, R14 ;  /* 0x000000000e0e7229 */ /* 0x000fd0000000000e */
[----:B------:R-:W-:Y:S01]  /*2c50*/  DMUL R14, R14, UR4 ;  /* 0x000000040e0e7c28 */ /* 0x000fe20008000000 */
[----:B------:R-:W1:Y:S01]  /*2c60*/  LDCU UR4, c[0x0][0x370] ;  /* 0x00006e00ff0477ac */ /* 0x000e620008000800 */
[----:B------:R-:W2:Y:S08]  /*2c70*/  LDCU UR5, c[0x0][0x380] ;  /* 0x00007000ff0577ac */ /* 0x000eb00008000800 */
[----:B------:R-:W3:Y:S01]  /*2c80*/  F2F.F32.F64 R15, R14 ;  /* 0x0000000e000f7310 */ /* 0x000ee20000301000 */
[----:B0-----:R-:W-:-:S04]  /*2c90*/  IMAD.WIDE R8, R3, 0x4, R8 ;  /* 0x0000000403087825 */ /* 0x001fc800078e0208 */
[----:B-1----:R-:W-:-:S05]  /*2ca0*/  IMAD R3, R2, UR4, R3 ;  /* 0x0000000402037c24 */ /* 0x002fca000f8e0203 */
[----:B--2---:R-:W-:Y:S01]  /*2cb0*/  ISETP.GE.AND P0, PT, R3, UR5, PT ;  /* 0x0000000503007c0c */ /* 0x004fe2000bf06270 */
[----:B---3--:R1:W-:-:S12]  /*2cc0*/  STG.E desc[UR6][R8.64], R15 ;  /* 0x0000000f08007986 */ /* 0x0083d8000c101906 */
[----:B-1----:R-:W-:Y:S05]  /*2cd0*/  @!P0 BRA `(.L_x_32) ;  /* 0xffffffd000ec8947 */ /* 0x002fea000383ffff */
[----:B------:R-:W-:Y:S05]  /*2ce0*/  EXIT ;  /* 0x000000000000794d */ /* 0x000fea0003800000 */
        .weak           $__internal_0_$__cuda_sm20_div_rn_f64_full
        .type           $__internal_0_$__cuda_sm20_div_rn_f64_full,@function
        .size           $__internal_0_$__cuda_sm20_div_rn_f64_full,($__internal_1_$__cuda_sm20_dsqrt_rn_f64_mediumpath_v1 - $__internal_0_$__cuda_sm20_div_rn_f64_full)
$__internal_0_$__cuda_sm20_div_rn_f64_full:
[C---:B------:R-:W-:Y:S01]  /*2cf0*/  FSETP.GEU.AND P0, PT, |R19|.reuse, 1.469367938527859385e-39, PT ;  /* 0x001000001300780b */ /* 0x040fe20003f0e200 */
[----:B------:R-:W-:Y:S01]  /*2d00*/  IMAD.MOV.U32 R16, RZ, RZ, 0x1 ;  /* 0x00000001ff107424 */ /* 0x000fe200078e00ff */
[----:B------:R-:W-:Y:S01]  /*2d10*/  LOP3.LUT R12, R19, 0x800fffff, RZ, 0xc0, !PT ;  /* 0x800fffff130c7812 */ /* 0x000fe200078ec0ff */
[----:B------:R-:W-:Y:S01]  /*2d20*/  BSSY.RECONVERGENT B1, `(.L_x_33) ;  /* 0x0000054000017945 */ /* 0x000fe20003800200 */
[C---:B------:R-:W-:Y:S02]  /*2d30*/  FSETP.GEU.AND P3, PT, |R15|.reuse, 1.469367938527859385e-39, PT ;  /* 0x001000000f00780b */ /* 0x040fe40003f6e200 */
[----:B------:R-:W-:Y:S01]  /*2d40*/  LOP3.LUT R13, R12, 0x3ff00000, RZ, 0xfc, !PT ;  /* 0x3ff000000c0d7812 */ /* 0x000fe200078efcff */
[----:B------:R-:W-:Y:S01]  /*2d50*/  IMAD.MOV.U32 R12, RZ, RZ, R18 ;  /* 0x000000ffff0c7224 */ /* 0x000fe200078e0012 */
[----:B------:R-:W-:Y:S02]  /*2d60*/  LOP3.LUT R27, R15, 0x7ff00000, RZ, 0xc0, !PT ;  /* 0x7ff000000f1b7812 */ /* 0x000fe400078ec0ff */
[----:B------:R-:W-:-:S03]  /*2d70*/  LOP3.LUT R28, R19, 0x7ff00000, RZ, 0xc0, !PT ;  /* 0x7ff00000131c7812 */ /* 0x000fc600078ec0ff */
[----:B------:R-:W-:Y:S01]  /*2d80*/  @!P0 DMUL R12, R18, 8.98846567431157953865e+307 ;  /* 0x7fe00000120c8828 */ /* 0x000fe20000000000 */
[----:B------:R-:W-:Y:S01]  /*2d90*/  ISETP.GE.U32.AND P1, PT, R27, R28, PT ;  /* 0x0000001c1b00720c */ /* 0x000fe20003f26070 */
[----:B------:R-:W-:Y:S02]  /*2da0*/  IMAD.MOV.U32 R29, RZ, RZ, R27 ;  /* 0x000000ffff1d7224 */ /* 0x000fe400078e001b */
[----:B------:R-:W-:Y:S01]  /*2db0*/  @!P3 LOP3.LUT R0, R19, 0x7ff00000, RZ, 0xc0, !PT ;  /* 0x7ff000001300b812 */ /* 0x000fe200078ec0ff */
[----:B------:R-:W-:Y:S01]  /*2dc0*/  @!P3 IMAD.MOV.U32 R22, RZ, RZ, RZ ;  /* 0x000000ffff16b224 */ /* 0x000fe200078e00ff */
[----:B------:R-:W0:Y:S02]  /*2dd0*/  MUFU.RCP64H R17, R13 ;  /* 0x0000000d00117308 */ /* 0x000e240000001800 */
[----:B------:R-:W-:Y:S01]  /*2de0*/  @!P3 ISETP.GE.U32.AND P4, PT, R27, R0, PT ;  /* 0x000000001b00b20c */ /* 0x000fe20003f86070 */
[----:B------:R-:W-:Y:S01]  /*2df0*/  IMAD.MOV.U32 R0, RZ, RZ, 0x1ca00000 ;  /* 0x1ca00000ff007424 */ /* 0x000fe200078e00ff */
[----:B------:R-:W-:-:S04]  /*2e00*/  @!P0 LOP3.LUT R28, R13, 0x7ff00000, RZ, 0xc0, !PT ;  /* 0x7ff000000d1c8812 */ /* 0x000fc800078ec0ff */
[----:B------:R-:W-:Y:S01]  /*2e10*/  @!P3 SEL R23, R0, 0x63400000, !P4 ;  /* 0x634000000017b807 */ /* 0x000fe20006000000 */
[----:B------:R-:W-:-:S03]  /*2e20*/  VIADD R32, R28, 0xffffffff ;  /* 0xffffffff1c207836 */ /* 0x000fc60000000000 */
[----:B------:R-:W-:-:S04]  /*2e30*/  @!P3 LOP3.LUT R23, R23, 0x80000000, R15, 0xf8, !PT ;  /* 0x800000001717b812 */ /* 0x000fc800078ef80f */
[----:B------:R-:W-:Y:S01]  /*2e40*/  @!P3 LOP3.LUT R23, R23, 0x100000, RZ, 0xfc, !PT ;  /* 0x001000001717b812 */ /* 0x000fe200078efcff */
[----:B0-----:R-:W-:-:S08]  /*2e50*/  DFMA R20, R16, -R12, 1 ;  /* 0x3ff000001014742b */ /* 0x001fd0000000080c */
[----:B------:R-:W-:-:S08]  /*2e60*/  DFMA R20, R20, R20, R20 ;  /* 0x000000141414722b */ /* 0x000fd00000000014 */
[----:B------:R-:W-:Y:S01]  /*2e70*/  DFMA R20, R16, R20, R16 ;  /* 0x000000141014722b */ /* 0x000fe20000000010 */
[----:B------:R-:W-:Y:S01]  /*2e80*/  SEL R17, R0, 0x63400000, !P1 ;  /* 0x6340000000117807 */ /* 0x000fe20004800000 */
[----:B------:R-:W-:-:S03]  /*2e90*/  IMAD.MOV.U32 R16, RZ, RZ, R14 ;  /* 0x000000ffff107224 */ /* 0x000fc600078e000e */
[----:B------:R-:W-:-:S03]  /*2ea0*/  LOP3.LUT R17, R17, 0x800fffff, R15, 0xf8, !PT ;  /* 0x800fffff11117812 */ /* 0x000fc600078ef80f */
[----:B------:R-:W-:-:S03]  /*2eb0*/  DFMA R24, R20, -R12, 1 ;  /* 0x3ff000001418742b */ /* 0x000fc6000000080c */
[----:B------:R-:W-:-:S05]  /*2ec0*/  @!P3 DFMA R16, R16, 2, -R22 ;  /* 0x400000001010b82b */ /* 0x000fca0000000816 */
[----:B------:R-:W-:-:S05]  /*2ed0*/  DFMA R24, R20, R24, R20 ;  /* 0x000000181418722b */ /* 0x000fca0000000014 */
[----:B------:R-:W-:-:S03]  /*2ee0*/  @!P3 LOP3.LUT R29, R17, 0x7ff00000, RZ, 0xc0, !PT ;  /* 0x7ff00000111db812 */ /* 0x000fc600078ec0ff */
[----:B------:R-:W-:Y:S02]  /*2ef0*/  DMUL R20, R24, R16 ;  /* 0x0000001018147228 */ /* 0x000fe40000000000 */
[----:B------:R-:W-:-:S05]  /*2f00*/  VIADD R22, R29, 0xffffffff ;  /* 0xffffffff1d167836 */ /* 0x000fca0000000000 */
[----:B------:R-:W-:Y:S01]  /*2f10*/  ISETP.GT.U32.AND P0, PT, R22, 0x7feffffe, PT ;  /* 0x7feffffe1600780c */ /* 0x000fe20003f04070 */
[----:B------:R-:W-:-:S03]  /*2f20*/  DFMA R22, R20, -R12, R16 ;  /* 0x8000000c1416722b */ /* 0x000fc60000000010 */
[----:B------:R-:W-:-:S05]  /*2f30*/  ISETP.GT.U32.OR P0, PT, R32, 0x7feffffe, P0 ;  /* 0x7feffffe2000780c */ /* 0x000fca0000704470 */
[----:B------:R-:W-:-:S08]  /*2f40*/  DFMA R22, R24, R22, R20 ;  /* 0x000000161816722b */ /* 0x000fd00000000014 */
[----:B------:R-:W-:Y:S05]  /*2f50*/  @P0 BRA `(.L_x_34) ;  /* 0x00000000006c0947 */ /* 0x000fea0003800000 */
[----:B------:R-:W-:-:S04]  /*2f60*/  LOP3.LUT R20, R19, 0x7ff00000, RZ, 0xc0, !PT ;  /* 0x7ff0000013147812 */ /* 0x000fc800078ec0ff */
[CC--:B------:R-:W-:Y:S02]  /*2f70*/  VIADDMNMX R14, R27.reuse, -R20.reuse, 0xb9600000, !PT ;  /* 0xb96000001b0e7446 */ /* 0x0c0fe40007800914 */
[----:B------:R-:W-:Y:S02]  /*2f80*/  ISETP.GE.U32.AND P0, PT, R27, R20, PT ;  /* 0x000000141b00720c */ /* 0x000fe40003f06070 */
[----:B------:R-:W-:Y:S02]  /*2f90*/  VIMNMX R14, PT, PT, R14, 0x46a00000, PT ;  /* 0x46a000000e0e7848 */ /* 0x000fe40003fe0100 */
[----:B------:R-:W-:-:S05]  /*2fa0*/  SEL R15, R0, 0x63400000, !P0 ;  /* 0x63400000000f7807 */ /* 0x000fca0004000000 */
[----:B------:R-:W-:Y:S02]  /*2fb0*/  IMAD.IADD R0, R14, 0x1, -R15 ;  /* 0x000000010e007824 */ /* 0x000fe400078e0a0f */
[----:B------:R-:W-:Y:S02]  /*2fc0*/  IMAD.MOV.U32 R14, RZ, RZ, RZ ;  /* 0x000000ffff0e7224 */ /* 0x000fe400078e00ff */
[----:B------:R-:W-:-:S06]  /*2fd0*/  VIADD R15, R0, 0x7fe00000 ;  /* 0x7fe00000000f7836 */ /* 0x000fcc0000000000 */
[----:B------:R-:W-:-:S10]  /*2fe0*/  DMUL R20, R22, R14 ;  /* 0x0000000e16147228 */ /* 0x000fd40000000000 */
[----:B------:R-:W-:-:S13]  /*2ff0*/  FSETP.GTU.AND P0, PT, |R21|, 1.469367938527859385e-39, PT ;  /* 0x001000001500780b */ /* 0x000fda0003f0c200 */
[----:B------:R-:W-:Y:S05]  /*3000*/  @P0 BRA `(.L_x_35) ;  /* 0x0000000000940947 */ /* 0x000fea0003800000 */
[----:B------:R-:W-:Y:S01]  /*3010*/  DFMA R12, R22, -R12, R16 ;  /* 0x8000000c160c722b */ /* 0x000fe20000000010 */
[----:B------:R-:W-:-:S09]  /*3020*/  IMAD.MOV.U32 R14, RZ, RZ, RZ ;  /* 0x000000ffff0e7224 */ /* 0x000fd200078e00ff */
[C---:B------:R-:W-:Y:S02]  /*3030*/  FSETP.NEU.AND P0, PT, R13.reuse, RZ, PT ;  /* 0x000000ff0d00720b */ /* 0x040fe40003f0d000 */
[----:B------:R-:W-:-:S04]  /*3040*/  LOP3.LUT R17, R13, 0x80000000, R19, 0x48, !PT ;  /* 0x800000000d117812 */ /* 0x000fc800078e4813 */
[----:B------:R-:W-:-:S07]  /*3050*/  LOP3.LUT R15, R17, R15, RZ, 0xfc, !PT ;  /* 0x0000000f110f7212 */ /* 0x000fce00078efcff */
[----:B------:R-:W-:Y:S05]  /*3060*/  @!P0 BRA `(.L_x_35) ;  /* 0x00000000007c8947 */ /* 0x000fea0003800000 */
[----:B------:R-:W-:Y:S01]  /*3070*/  IMAD.MOV R13, RZ, RZ, -R0 ;  /* 0x000000ffff0d7224 */ /* 0x000fe200078e0a00 */
[----:B------:R-:W-:Y:S01]  /*3080*/  DMUL.RP R14, R22, R14 ;  /* 0x0000000e160e7228 */ /* 0x000fe20000008000 */
[----:B------:R-:W-:-:S06]  /*3090*/  IMAD.MOV.U32 R12, RZ, RZ, RZ ;  /* 0x000000ffff0c7224 */ /* 0x000fcc00078e00ff */
[----:B------:R-:W-:-:S03]  /*30a0*/  DFMA R12, R20, -R12, R22 ;  /* 0x8000000c140c722b */ /* 0x000fc60000000016 */
[----:B------:R-:W-:-:S03]  /*30b0*/  LOP3.LUT R17, R15, R17, RZ, 0x3c, !PT ;  /* 0x000000110f117212 */ /* 0x000fc600078e3cff */
[----:B------:R-:W-:-:S04]  /*30c0*/  IADD3 R12, PT, PT, -R0, -0x43300000, RZ ;  /* 0xbcd00000000c7810 */ /* 0x000fc80007ffe1ff */
[----:B------:R-:W-:-:S04]  /*30d0*/  FSETP.NEU.AND P0, PT, |R13|, R12, PT ;  /* 0x0000000c0d00720b */ /* 0x000fc80003f0d200 */
[----:B------:R-:W-:Y:S02]  /*30e0*/  FSEL R20, R14, R20, !P0 ;  /* 0x000000140e147208 */ /* 0x000fe40004000000 */
[----:B------:R-:W-:Y:S01]  /*30f0*/  FSEL R21, R17, R21, !P0 ;  /* 0x0000001511157208 */ /* 0x000fe20004000000 */
[----:B------:R-:W-:Y:S06]  /*3100*/  BRA `(.L_x_35) ;  /* 0x0000000000547947 */ /* 0x000fec0003800000 */
.L_x_34:
[----:B------:R-:W-:-:S14]  /*3110*/  DSETP.NAN.AND P0, PT, R14, R14, PT ;  /* 0x0000000e0e00722a */ /* 0x000fdc0003f08000 */
[----:B------:R-:W-:Y:S05]  /*3120*/  @P0 BRA `(.L_x_36) ;  /* 0x0000000000440947 */ /* 0x000fea0003800000 */
[----:B------:R-:W-:-:S14]  /*3130*/  DSETP.NAN.AND P0, PT, R18, R18, PT ;  /* 0x000000121200722a */ /* 0x000fdc0003f08000 */
[----:B------:R-:W-:Y:S05]  /*3140*/  @P0 BRA `(.L_x_37) ;  /* 0x0000000000300947 */ /* 0x000fea0003800000 */
[----:B------:R-:W-:Y:S01]  /*3150*/  ISETP.NE.AND P0, PT, R29, R28, PT ;  /* 0x0000001c1d00720c */ /* 0x000fe20003f05270 */
[----:B------:R-:W-:Y:S01]  /*3160*/  IMAD.MOV.U32 R21, RZ, RZ, -0x80000 ;  /* 0xfff80000ff157424 */ /* 0x000fe200078e00ff */
[----:B------:R-:W-:-:S11]  /*3170*/  MOV R20, 0x0 ;  /* 0x0000000000147802 */ /* 0x000fd60000000f00 */
[----:B------:R-:W-:Y:S05]  /*3180*/  @!P0 BRA `(.L_x_35) ;  /* 0x0000000000348947 */ /* 0x000fea0003800000 */
[----:B------:R-:W-:Y:S02]  /*3190*/  ISETP.NE.AND P0, PT, R29, 0x7ff00000, PT ;  /* 0x7ff000001d00780c */ /* 0x000fe40003f05270 */
[----:B------:R-:W-:Y:S02]  /*31a0*/  LOP3.LUT R21, R15, 0x80000000, R19, 0x48, !PT ;  /* 0x800000000f157812 */ /* 0x000fe400078e4813 */
[----:B------:R-:W-:-:S13]  /*31b0*/  ISETP.EQ.OR P0, PT, R28, RZ, !P0 ;  /* 0x000000ff1c00720c */ /* 0x000fda0004702670 */
[----:B------:R-:W-:Y:S01]  /*31c0*/  @P0 LOP3.LUT R0, R21, 0x7ff00000, RZ, 0xfc, !PT ;  /* 0x7ff0000015000812 */ /* 0x000fe200078efcff */
[----:B------:R-:W-:Y:S02]  /*31d0*/  @!P0 IMAD.MOV.U32 R20, RZ, RZ, RZ ;  /* 0x000000ffff148224 */ /* 0x000fe400078e00ff */
[----:B------:R-:W-:Y:S02]  /*31e0*/  @P0 IMAD.MOV.U32 R20, RZ, RZ, RZ ;  /* 0x000000ffff140224 */ /* 0x000fe400078e00ff */
[----:B------:R-:W-:Y:S01]  /*31f0*/  @P0 IMAD.MOV.U32 R21, RZ, RZ, R0 ;  /* 0x000000ffff150224 */ /* 0x000fe200078e0000 */
[----:B------:R-:W-:Y:S06]  /*3200*/  BRA `(.L_x_35) ;  /* 0x0000000000147947 */ /* 0x000fec0003800000 */
.L_x_37:
[----:B------:R-:W-:Y:S01]  /*3210*/  LOP3.LUT R21, R19, 0x80000, RZ, 0xfc, !PT ;  /* 0x0008000013157812 */ /* 0x000fe200078efcff */
[----:B------:R-:W-:Y:S01]  /*3220*/  IMAD.MOV.U32 R20, RZ, RZ, R18 ;  /* 0x000000ffff147224 */ /* 0x000fe200078e0012 */
[----:B------:R-:W-:Y:S06]  /*3230*/  BRA `(.L_x_35) ;  /* 0x0000000000087947 */ /* 0x000fec0003800000 */
.L_x_36:
[----:B------:R-:W-:Y:S01]  /*3240*/  LOP3.LUT R21, R15, 0x80000, RZ, 0xfc, !PT ;  /* 0x000800000f157812 */ /* 0x000fe200078efcff */
[----:B------:R-:W-:-:S07]  /*3250*/  IMAD.MOV.U32 R20, RZ, RZ, R14 ;  /* 0x000000ffff147224 */ /* 0x000fce00078e000e */
.L_x_35:
[----:B------:R-:W-:Y:S05]  /*3260*/  BSYNC.RECONVERGENT B1 ;  /* 0x0000000000017941 */ /* 0x000fea0003800200 */
.L_x_33:
[----:B------:R-:W-:Y:S02]  /*3270*/  IMAD.MOV.U32 R27, RZ, RZ, 0x0 ;  /* 0x00000000ff1b7424 */ /* 0x000fe400078e00ff */
[----:B------:R-:W-:Y:S02]  /*3280*/  IMAD.MOV.U32 R12, RZ, RZ, R20 ;  /* 0x000000ffff0c7224 */ /* 0x000fe400078e0014 */
[----:B------:R-:W-:Y:S01]  /*3290*/  IMAD.MOV.U32 R13, RZ, RZ, R21 ;  /* 0x000000ffff0d7224 */ /* 0x000fe200078e0015 */
[----:B------:R-:W-:Y:S06]  /*32a0*/  RET.REL.NODEC R26 `(_Z9haversineiPfS_) ;  /* 0xffffffcc1a547950 */ /* 0x000fec0003c3ffff */
        .weak           $__internal_1_$__cuda_sm20_dsqrt_rn_f64_mediumpath_v1
        .type           $__internal_1_$__cuda_sm20_dsqrt_rn_f64_mediumpath_v1,@function
        .size           $__internal_1_$__cuda_sm20_dsqrt_rn_f64_mediumpath_v1,($_Z9haversineiPfS_$__internal_accurate_pow - $__internal_1_$__cuda_sm20_dsqrt_rn_f64_mediumpath_v1)
$__internal_1_$__cuda_sm20_dsqrt_rn_f64_mediumpath_v1:
[----:B------:R-:W-:Y:S01]  /*32b0*/  ISETP.GE.U32.AND P0, PT, R12, -0x3400000, PT ;  /* 0xfcc000000c00780c */ /* 0x000fe20003f06070 */
[----:B------:R-:W-:Y:S01]  /*32c0*/  BSSY.RECONVERGENT B1, `(.L_x_38) ;  /* 0x0000025000017945 */ /* 0x000fe20003800200 */
[----:B------:R-:W-:Y:S02]  /*32d0*/  IMAD.MOV.U32 R12, RZ, RZ, R14 ;  /* 0x000000ffff0c7224 */ /* 0x000fe400078e000e */
[----:B------:R-:W-:-:S09]  /*32e0*/  IMAD.MOV.U32 R13, RZ, RZ, R15 ;  /* 0x000000ffff0d7224 */ /* 0x000fd200078e000f */
[----:B------:R-:W-:Y:S05]  /*32f0*/  @!P0 BRA `(.L_x_39) ;  /* 0x0000000000208947 */ /* 0x000fea0003800000 */
[----:B------:R-:W-:-:S10]  /*3300*/  DFMA.RM R20, R20, R16, R18 ;  /* 0x000000101414722b */ /* 0x000fd40000004012 */
[----:B------:R-:W-:-:S05]  /*3310*/  IADD3 R14, P0, PT, R20, 0x1, RZ ;  /* 0x00000001140e7810 */ /* 0x000fca0007f1e0ff */
[----:B------:R-:W-:-:S06]  /*3320*/  IMAD.X R15, RZ, RZ, R21, P0 ;  /* 0x000000ffff0f7224 */ /* 0x000fcc00000e0615 */
[----:B------:R-:W-:-:S08]  /*3330*/  DFMA.RP R12, -R20, R14, R12 ;  /* 0x0000000e140c722b */ /* 0x000fd0000000810c */
[----:B------:R-:W-:-:S06]  /*3340*/  DSETP.GT.AND P0, PT, R12, RZ, PT ;  /* 0x000000ff0c00722a */ /* 0x000fcc0003f04000 */
[----:B------:R-:W-:Y:S02]  /*3350*/  FSEL R14, R14, R20, P0 ;  /* 0x000000140e0e7208 */ /* 0x000fe40000000000 */
[----:B------:R-:W-:Y:S01]  /*3360*/  FSEL R15, R15, R21, P0 ;  /* 0x000000150f0f7208 */ /* 0x000fe20000000000 */
[----:B------:R-:W-:Y:S06]  /*3370*/  BRA `(.L_x_40) ;  /* 0x0000000000647947 */ /* 0x000fec0003800000 */
.L_x_39:
[----:B------:R-:W-:-:S14]  /*3380*/  DSETP.NE.AND P0, PT, R12, RZ, PT ;  /* 0x000000ff0c00722a */ /* 0x000fdc0003f05000 */
[----:B------:R-:W-:Y:S05]  /*3390*/  @!P0 BRA `(.L_x_41) ;  /* 0x0000000000588947 */ /* 0x000fea0003800000 */
[----:B------:R-:W-:-:S13]  /*33a0*/  ISETP.GE.AND P0, PT, R13, RZ, PT ;  /* 0x000000ff0d00720c */ /* 0x000fda0003f06270 */
[----:B------:R-:W-:Y:S02]  /*33b0*/  @!P0 IMAD.MOV.U32 R14, RZ, RZ, 0x0 ;  /* 0x00000000ff0e8424 */ /* 0x000fe400078e00ff */
[----:B------:R-:W-:Y:S01]  /*33c0*/  @!P0 IMAD.MOV.U32 R15, RZ, RZ, -0x80000 ;  /* 0xfff80000ff0f8424 */ /* 0x000fe200078e00ff */
[----:B------:R-:W-:Y:S06]  /*33d0*/  @!P0 BRA `(.L_x_40) ;  /* 0x00000000004c8947 */ /* 0x000fec0003800000 */
[----:B------:R-:W-:-:S13]  /*33e0*/  ISETP.GT.AND P0, PT, R13, 0x7fefffff, PT ;  /* 0x7fefffff0d00780c */ /* 0x000fda0003f04270 */
[----:B------:R-:W-:Y:S05]  /*33f0*/  @P0 BRA `(.L_x_41) ;  /* 0x0000000000400947 */ /* 0x000fea0003800000 */
[----:B------:R-:W-:Y:S01]  /*3400*/  DMUL R12, R12, 8.11296384146066816958e+31 ;  /* 0x469000000c0c7828 */ /* 0x000fe20000000000 */
[----:B------:R-:W-:Y:S01]  /*3410*/  IMAD.MOV.U32 R14, RZ, RZ, RZ ;  /* 0x000000ffff0e7224 */ /* 0x000fe200078e00ff */
[----:B------:R-:W-:Y:S01]  /*3420*/  MOV R18, 0x0 ;  /* 0x0000000000127802 */ /* 0x000fe20000000f00 */
[----:B------:R-:W-:-:S03]  /*3430*/  IMAD.MOV.U32 R19, RZ, RZ, 0x3fd80000 ;  /* 0x3fd80000ff137424 */ /* 0x000fc600078e00ff */
[----:B------:R-:W0:Y:S02]  /*3440*/  MUFU.RSQ64H R15, R13 ;  /* 0x0000000d000f7308 */ /* 0x000e240000001c00 */
[----:B0-----:R-:W-:-:S08]  /*3450*/  DMUL R16, R14, R14 ;  /* 0x0000000e0e107228 */ /* 0x001fd00000000000 */
[----:B------:R-:W-:-:S08]  /*3460*/  DFMA R16, R12, -R16, 1 ;  /* 0x3ff000000c10742b */ /* 0x000fd00000000810 */
[----:B------:R-:W-:Y:S02]  /*3470*/  DFMA R18, R16, R18, 0.5 ;  /* 0x3fe000001012742b */ /* 0x000fe40000000012 */
[----:B------:R-:W-:-:S08]  /*3480*/  DMUL R16, R14, R16 ;  /* 0x000000100e107228 */ /* 0x000fd00000000000 */
[----:B------:R-:W-:-:S08]  /*3490*/  DFMA R16, R18, R16, R14 ;  /* 0x000000101210722b */ /* 0x000fd0000000000e */
[----:B------:R-:W-:Y:S02]  /*34a0*/  DMUL R14, R12, R16 ;  /* 0x000000100c0e7228 */ /* 0x000fe40000000000 */
[----:B------:R-:W-:-:S06]  /*34b0*/  VIADD R17, R17, 0xfff00000 ;  /* 0xfff0000011117836 */ /* 0x000fcc0000000000 */
[----:B------:R-:W-:-:S08]  /*34c0*/  DFMA R18, R14, -R14, R12 ;  /* 0x8000000e0e12722b */ /* 0x000fd0000000000c */
[----:B------:R-:W-:-:S10]  /*34d0*/  DFMA R14, R16, R18, R14 ;  /* 0x00000012100e722b */ /* 0x000fd4000000000e */
[----:B------:R-:W-:Y:S01]  /*34e0*/  VIADD R15, R15, 0xfcb00000 ;  /* 0xfcb000000f0f7836 */ /* 0x000fe20000000000 */
[----:B------:R-:W-:Y:S06]  /*34f0*/  BRA `(.L_x_40) ;  /* 0x0000000000047947 */ /* 0x000fec0003800000 */
.L_x_41:
[----:B------:R-:W-:-:S11]  /*3500*/  DADD R14, R12, R12 ;  /* 0x000000000c0e7229 */ /* 0x000fd6000000000c */
.L_x_40:
[----:B------:R-:W-:Y:S05]  /*3510*/  BSYNC.RECONVERGENT B1 ;  /* 0x0000000000017941 */ /* 0x000fea0003800200 */
.L_x_38:
[----:B------:R-:W-:Y:S02]  /*3520*/  IMAD.MOV.U32 R12, RZ, RZ, R0 ;  /* 0x000000ffff0c7224 */ /* 0x000fe400078e0000 */
[----:B------:R-:W-:-:S04]  /*3530*/  IMAD.MOV.U32 R13, RZ, RZ, 0x0 ;  /* 0x00000000ff0d7424 */ /* 0x000fc800078e00ff */
[----:B------:R-:W-:Y:S05]  /*3540*/  RET.REL.NODEC R12 `(_Z9haversineiPfS_) ;  /* 0xffffffc80cac7950 */ /* 0x000fea0003c3ffff */
        .type           $_Z9haversineiPfS_$__internal_accurate_pow,@function
        .size           $_Z9haversineiPfS_$__internal_accurate_pow,(.L_x_46 - $_Z9haversineiPfS_$__internal_accurate_pow)
$_Z9haversineiPfS_$__internal_accurate_pow:
[----:B------:R-:W-:Y:S01]  /*3550*/  ISETP.GT.U32.AND P0, PT, R35, 0xfffff, PT ;  /* 0x000fffff2300780c */ /* 0x000fe20003f04070 */
[----:B------:R-:W-:Y:S01]  /*3560*/  IMAD.MOV.U32 R14, RZ, RZ, R35 ;  /* 0x000000ffff0e7224 */ /* 0x000fe200078e0023 */
[----:B------:R-:W-:Y:S01]  /*3570*/  UMOV UR4, 0x7d2cafe2 ;  /* 0x7d2cafe200047882 */ /* 0x000fe20000000000 */
[----:B------:R-:W-:Y:S01]  /*3580*/  IMAD.MOV.U32 R16, RZ, RZ, R34 ;  /* 0x000000ffff107224 */ /* 0x000fe200078e0022 */
[----:B------:R-:W-:Y:S01]  /*3590*/  UMOV UR5, 0x3eb0f5ff ;  /* 0x3eb0f5ff00057882 */ /* 0x000fe20000000000 */
[----:B------:R-:W-:Y:S01]  /*35a0*/  IMAD.MOV.U32 R18, RZ, RZ, 0x41ad3b5a ;  /* 0x41ad3b5aff127424 */ /* 0x000fe200078e00ff */
[----:B------:R-:W-:Y:S01]  /*35b0*/  UMOV UR8, 0x3b39803f ;  /* 0x3b39803f00087882 */ /* 0x000fe20000000000 */
[----:B------:R-:W-:Y:S01]  /*35c0*/  IMAD.MOV.U32 R19, RZ, RZ, 0x3ed0f5d2 ;  /* 0x3ed0f5d2ff137424 */ /* 0x000fe200078e00ff */
[----:B------:R-:W-:-:S05]  /*35d0*/  UMOV UR9, 0x3c7abc9e ;  /* 0x3c7abc9e00097882 */ /* 0x000fca0000000000 */
[----:B------:R-:W-:Y:S01]  /*35e0*/  @!P0 DMUL R12, R34, 1.80143985094819840000e+16 ;  /* 0x43500000220c8828 */ /* 0x000fe20000000000 */
[----:B------:R-:W-:-:S09]  /*35f0*/  SHF.R.U32.HI R35, RZ, 0x14, R35 ;  /* 0x00000014ff237819 */ /* 0x000fd20000011623 */
[----:B------:R-:W-:Y:S01]  /*3600*/  @!P0 IMAD.MOV.U32 R14, RZ, RZ, R13 ;  /* 0x000000ffff0e8224 */ /* 0x000fe200078e000d */
[----:B------:R-:W-:Y:S01]  /*3610*/  @!P0 LEA.HI R35, R13, 0xffffffca, RZ, 0xc ;  /* 0xffffffca0d238811 */ /* 0x000fe200078f60ff */
[----:B------:R-:W-:-:S03]  /*3620*/  @!P0 IMAD.MOV.U32 R16, RZ, RZ, R12 ;  /* 0x000000ffff108224 */ /* 0x000fc600078e000c */
[----:B------:R-:W-:Y:S01]  /*3630*/  LOP3.LUT R14, R14, 0x800fffff, RZ, 0xc0, !PT ;  /* 0x800fffff0e0e7812 */ /* 0x000fe200078ec0ff */
[----:B------:R-:W-:-:S03]  /*3640*/  VIADD R12, R35, 0xfffffc01 ;  /* 0xfffffc01230c7836 */ /* 0x000fc60000000000 */
[----:B------:R-:W-:Y:S01]  /*3650*/  LOP3.LUT R17, R14, 0x3ff00000, RZ, 0xfc, !PT ;  /* 0x3ff000000e117812 */ /* 0x000fe200078efcff */
[----:B------:R-:W-:-:S03]  /*3660*/  IMAD.MOV.U32 R14, RZ, RZ, RZ ;  /* 0x000000ffff0e7224 */ /* 0x000fc600078e00ff */
[----:B------:R-:W-:-:S13]  /*3670*/  ISETP.GE.U32.AND P1, PT, R17, 0x3ff6a09f, PT ;  /* 0x3ff6a09f1100780c */ /* 0x000fda0003f26070 */
[----:B------:R-:W-:Y:S02]  /*3680*/  @P1 VIADD R15, R17, 0xfff00000 ;  /* 0xfff00000110f1836 */ /* 0x000fe40000000000 */
[----:B------:R-:W-:Y:S02]  /*3690*/  @P1 VIADD R12, R35, 0xfffffc02 ;  /* 0xfffffc02230c1836 */ /* 0x000fe40000000000 */
[----:B------:R-:W-:-:S06]  /*36a0*/  @P1 IMAD.MOV.U32 R17, RZ, RZ, R15 ;  /* 0x000000ffff111224 */ /* 0x000fcc00078e000f */
[C---:B------:R-:W-:Y:S02]  /*36b0*/  DADD R22, R16.reuse, 1 ;  /* 0x3ff0000010167429 */ /* 0x040fe40000000000 */
[----:B------:R-:W-:-:S04]  /*36c0*/  DADD R16, R16, -1 ;  /* 0xbff0000010107429 */ /* 0x000fc80000000000 */
[----:B------:R-:W0:Y:S02]  /*36d0*/  MUFU.RCP64H R15, R23 ;  /* 0x00000017000f7308 */ /* 0x000e240000001800 */
[----:B0-----:R-:W-:-:S08]  /*36e0*/  DFMA R20, -R22, R14, 1 ;  /* 0x3ff000001614742b */ /* 0x001fd0000000010e */
[----:B------:R-:W-:-:S08]  /*36f0*/  DFMA R20, R20, R20, R20 ;  /* 0x000000141414722b */ /* 0x000fd00000000014 */
[----:B------:R-:W-:-:S08]  /*3700*/  DFMA R20, R14, R20, R14 ;  /* 0x000000140e14722b */ /* 0x000fd0000000000e */
[----:B------:R-:W-:-:S08]  /*3710*/  DMUL R14, R16, R20 ;  /* 0x00000014100e7228 */ /* 0x000fd00000000000 */
[----:B------:R-:W-:-:S08]  /*3720*/  DFMA R14, R16, R20, R14 ;  /* 0x00000014100e722b */ /* 0x000fd0000000000e */
[----:B------:R-:W-:-:S08]  /*3730*/  DMUL R26, R14, R14 ;  /* 0x0000000e0e1a7228 */ /* 0x000fd00000000000 */
[----:B------:R-:W-:Y:S01]  /*3740*/  DFMA R18, R26, UR4, R18 ;  /* 0x000000041a127c2b */ /* 0x000fe20008000012 */
[----:B------:R-:W-:Y:S01]  /*3750*/  UMOV UR4, 0x75488a3f ;  /* 0x75488a3f00047882 */ /* 0x000fe20000000000 */
[----:B------:R-:W-:-:S06]  /*3760*/  UMOV UR5, 0x3ef3b20a ;  /* 0x3ef3b20a00057882 */ /* 0x000fcc0000000000 */
[----:B------:R-:W-:Y:S01]  /*3770*/  DFMA R24, R26, R18, UR4 ;  /* 0x000000041a187e2b */ /* 0x000fe20008000012 */
[----:B------:R-:W-:Y:S01]  /*3780*/  UMOV UR4, 0xe4faecd5 ;  /* 0xe4faecd500047882 */ /* 0x000fe20000000000 */
[----:B------:R-:W-:Y:S01]  /*3790*/  UMOV UR5, 0x3f1745cd ;  /* 0x3f1745cd00057882 */ /* 0x000fe20000000000 */
[----:B------:R-:W-:-:S05]  /*37a0*/  DADD R18, R16, -R14 ;  /* 0x0000000010127229 */ /* 0x000fca000000080e */
[----:B------:R-:W-:Y:S01]  /*37b0*/  DFMA R24, R26, R24, UR4 ;  /* 0x000000041a187e2b */ /* 0x000fe20008000018 */
[----:B------:R-:W-:Y:S01]  /*37c0*/  UMOV UR4, 0x258a578b ;  /* 0x258a578b00047882 */ /* 0x000fe20000000000 */
[----:B------:R-:W-:Y:S01]  /*37d0*/  UMOV UR5, 0x3f3c71c7 ;  /* 0x3f3c71c700057882 */ /* 0x000fe20000000000 */
[----:B------:R-:W-:-:S05]  /*37e0*/  DADD R18, R18, R18 ;  /* 0x0000000012127229 */ /* 0x000fca0000000012 */
[----:B------:R-:W-:Y:S01]  /*37f0*/  DFMA R24, R26, R24, UR4 ;  /* 0x000000041a187e2b */ /* 0x000fe20008000018 */
[----:B------:R-:W-:Y:S01]  /*3800*/  UMOV UR4, 0x9242b910 ;  /* 0x9242b91000047882 */ /* 0x000fe20000000000 */
[----:B------:R-:W-:Y:S01]  /*3810*/  UMOV UR5, 0x3f624924 ;  /* 0x3f62492400057882 */ /* 0x000fe20000000000 */
[----:B------:R-:W-:-:S05]  /*3820*/  DFMA R18, R16, -R14, R18 ;  /* 0x8000000e1012722b */ /* 0x000fca0000000012 */
[----:B------:R-:W-:Y:S01]  /*3830*/  DFMA R24, R26, R24, UR4 ;  /* 0x000000041a187e2b */ /* 0x000fe20008000018 */
[----:B------:R-:W-:Y:S01]  /*3840*/  UMOV UR4, 0x99999dfb ;  /* 0x99999dfb00047882 */ /* 0x000fe20000000000 */
[----:B------:R-:W-:Y:S01]  /*3850*/  UMOV UR5, 0x3f899999 ;  /* 0x3f89999900057882 */ /* 0x000fe20000000000 */
[----:B------:R-:W-:Y:S02]  /*3860*/  DMUL R18, R20, R18 ;  /* 0x0000001214127228 */ /* 0x000fe40000000000 */
[----:B------:R-:W-:-:S03]  /*3870*/  DMUL R20, R14, R14 ;  /* 0x0000000e0e147228 */ /* 0x000fc60000000000 */
[----:B------:R-:W-:Y:S01]  /*3880*/  DFMA R24, R26, R24, UR4 ;  /* 0x000000041a187e2b */ /* 0x000fe20008000018 */
[----:B------:R-:W-:Y:S01]  /*3890*/  UMOV UR4, 0x55555555 ;  /* 0x5555555500047882 */ /* 0x000fe20000000000 */
[----:B------:R-:W-:-:S03]  /*38a0*/  UMOV UR5, 0x3fb55555 ;  /* 0x3fb5555500057882 */ /* 0x000fc60000000000 */
[----:B------:R-:W-:-:S03]  /*38b0*/  DMUL R28, R14, R20 ;  /* 0x000000140e1c7228 */ /* 0x000fc60000000000 */
[----:B------:R-:W-:-:S08]  /*38c0*/  DFMA R16, R26, R24, UR4 ;  /* 0x000000041a107e2b */ /* 0x000fd00008000018 */
[----:B------:R-:W-:Y:S01]  /*38d0*/  DADD R22, -R16, UR4 ;  /* 0x0000000410167e29 */ /* 0x000fe20008000100 */
[----:B------:R-:W-:Y:S01]  /*38e0*/  UMOV UR4, 0xb9e7b0 ;  /* 0x00b9e7b000047882 */ /* 0x000fe20000000000 */
[----:B------:R-:W-:-:S06]  /*38f0*/  UMOV UR5, 0x3c46a4cb ;  /* 0x3c46a4cb00057882 */ /* 0x000fcc0000000000 */
[----:B------:R-:W-:Y:S02]  /*3900*/  DFMA R22, R26, R24, R22 ;  /* 0x000000181a16722b */ /* 0x000fe40000000016 */
[----:B------:R-:W-:Y:S01]  /*3910*/  DFMA R24, R14, R14, -R20 ;  /* 0x0000000e0e18722b */ /* 0x000fe20000000814 */
[----:B------:R-:W-:Y:S01]  /*3920*/  VIADD R27, R19, 0x100000 ;  /* 0x00100000131b7836 */ /* 0x000fe20000000000 */
[----:B------:R-:W-:-:S06]  /*3930*/  MOV R26, R18 ;  /* 0x00000012001a7202 */ /* 0x000fcc0000000f00 */
[----:B------:R-:W-:Y:S02]  /*3940*/  DFMA R24, R14, R26, R24 ;  /* 0x0000001a0e18722b */ /* 0x000fe40000000018 */
[----:B------:R-:W-:Y:S01]  /*3950*/  DADD R26, R22, -UR4 ;  /* 0x80000004161a7e29 */ /* 0x000fe20008000000 */
[----:B------:R-:W-:Y:S01]  /*3960*/  UMOV UR4, 0x80000000 ;  /* 0x8000000000047882 */ /* 0x000fe20000000000 */
[----:B------:R-:W-:Y:S01]  /*3970*/  DFMA R22, R14, R20, -R28 ;  /* 0x000000140e16722b */ /* 0x000fe2000000081c */
[----:B------:R-:W-:-:S07]  /*3980*/  UMOV UR5, 0x43300000 ;  /* 0x4330000000057882 */ /* 0x000fce0000000000 */
[----:B------:R-:W-:Y:S02]  /*3990*/  DFMA R22, R18, R20, R22 ;  /* 0x000000141216722b */ /* 0x000fe40000000016 */
[----:B------:R-:W-:-:S06]  /*39a0*/  DADD R20, R16, R26 ;  /* 0x0000000010147229 */ /* 0x000fcc000000001a */
[----:B------:R-:W-:Y:S02]  /*39b0*/  DFMA R22, R14, R24, R22 ;  /* 0x000000180e16722b */ /* 0x000fe40000000016 */
[----:B------:R-:W-:Y:S02]  /*39c0*/  DADD R24, R16, -R20 ;  /* 0x0000000010187229 */ /* 0x000fe40000000814 */
[----:B------:R-:W-:-:S06]  /*39d0*/  DMUL R16, R20, R28 ;  /* 0x0000001c14107228 */ /* 0x000fcc0000000000 */
[----:B------:R-:W-:Y:S02]  /*39e0*/  DADD R26, R26, R24 ;  /* 0x000000001a1a7229 */ /* 0x000fe40000000018 */
[----:B------:R-:W-:-:S08]  /*39f0*/  DFMA R24, R20, R28, -R16 ;  /* 0x0000001c1418722b */ /* 0x000fd00000000810 */
[----:B------:R-:W-:-:S08]  /*3a00*/  DFMA R22, R20, R22, R24 ;  /* 0x000000161416722b */ /* 0x000fd00000000018 */
[----:B------:R-:W-:-:S08]  /*3a10*/  DFMA R26, R26, R28, R22 ;  /* 0x0000001c1a1a722b */ /* 0x000fd00000000016 */
[----:B------:R-:W-:-:S08]  /*3a20*/  DADD R22, R16, R26 ;  /* 0x0000000010167229 */ /* 0x000fd0000000001a */
[--C-:B------:R-:W-:Y:S02]  /*3a30*/  DADD R20, R14, R22.reuse ;  /* 0x000000000e147229 */ /* 0x100fe40000000016 */
[----:B------:R-:W-:-:S06]  /*3a40*/  DADD R16, R16, -R22 ;  /* 0x0000000010107229 */ /* 0x000fcc0000000816 */
[----:B------:R-:W-:Y:S02]  /*3a50*/  DADD R14, R14, -R20 ;  /* 0x000000000e0e7229 */ /* 0x000fe40000000814 */
[----:B------:R-:W-:-:S06]  /*3a60*/  DADD R16, R26, R16 ;  /* 0x000000001a107229 */ /* 0x000fcc0000000010 */
[----:B------:R-:W-:-:S08]  /*3a70*/  DADD R14, R22, R14 ;  /* 0x00000000160e7229 */ /* 0x000fd0000000000e */
[----:B------:R-:W-:-:S08]  /*3a80*/  DADD R14, R16, R14 ;  /* 0x00000000100e7229 */ /* 0x000fd0000000000e */
[----:B------:R-:W-:Y:S01]  /*3a90*/  DADD R18, R18, R14 ;  /* 0x0000000012127229 */ /* 0x000fe2000000000e */
[----:B------:R-:W-:Y:S01]  /*3aa0*/  LOP3.LUT R14, R12, 0x80000000, RZ, 0x3c, !PT ;  /* 0x800000000c0e7812 */ /* 0x000fe200078e3cff */
[----:B------:R-:W-:-:S06]  /*3ab0*/  IMAD.MOV.U32 R15, RZ, RZ, 0x43300000 ;  /* 0x43300000ff0f7424 */ /* 0x000fcc00078e00ff */
[----:B------:R-:W-:Y:S02]  /*3ac0*/  DADD R16, R20, R18 ;  /* 0x0000000014107229 */ /* 0x000fe40000000012 */
[----:B------:R-:W-:Y:S01]  /*3ad0*/  DADD R14, R14, -UR4 ;  /* 0x800000040e0e7e29 */ /* 0x000fe20008000000 */
[----:B------:R-:W-:Y:S01]  /*3ae0*/  UMOV UR4, 0xfefa39ef ;  /* 0xfefa39ef00047882 */ /* 0x000fe20000000000 */
[----:B------:R-:W-:-:S04]  /*3af0*/  UMOV UR5, 0x3fe62e42 ;  /* 0x3fe62e4200057882 */ /* 0x000fc80000000000 */
[--C-:B------:R-:W-:Y:S02]  /*3b00*/  DADD R22, R20, -R16.reuse ;  /* 0x0000000014167229 */ /* 0x100fe40000000810 */
[----:B------:R-:W-:-:S06]  /*3b10*/  DFMA R12, R14, UR4, R16 ;  /* 0x000000040e0c7c2b */ /* 0x000fcc0008000010 */
[----:B------:R-:W-:Y:S02]  /*3b20*/  DADD R22, R18, R22 ;  /* 0x0000000012167229 */ /* 0x000fe40000000016 */
[----:B------:R-:W-:-:S08]  /*3b30*/  DFMA R20, R14, -UR4, R12 ;  /* 0x800000040e147c2b */ /* 0x000fd0000800000c */
[----:B------:R-:W-:-:S08]  /*3b40*/  DADD R20, -R16, R20 ;  /* 0x0000000010147229 */ /* 0x000fd00000000114 */
[----:B------:R-:W-:-:S08]  /*3b50*/  DADD R16, R22, -R20 ;  /* 0x0000000016107229 */ /* 0x000fd00000000814 */
[----:B------:R-:W-:-:S08]  /*3b60*/  DFMA R16, R14, UR8, R16 ;  /* 0x000000080e107c2b */ /* 0x000fd00008000010 */
[----:B------:R-:W-:-:S08]  /*3b70*/  DADD R14, R12, R16 ;  /* 0x000000000c0e7229 */ /* 0x000fd00000000010 */
[----:B------:R-:W-:Y:S02]  /*3b80*/  DADD R12, R12, -R14 ;  /* 0x000000000c0c7229 */ /* 0x000fe4000000080e */
[----:B------:R-:W-:-:S06]  /*3b90*/  DMUL R22, R14, 2 ;  /* 0x400000000e167828 */ /* 0x000fcc0000000000 */
[----:B------:R-:W-:Y:S02]  /*3ba0*/  DADD R12, R16, R12 ;  /* 0x00000000100c7229 */ /* 0x000fe4000000000c */
[----:B------:R-:W-:-:S08]  /*3bb0*/  DFMA R20, R14, 2, -R22 ;  /* 0x400000000e14782b */ /* 0x000fd00000000816 */
[----:B------:R-:W-:Y:S01]  /*3bc0*/  DFMA R20, R12, 2, R20 ;  /* 0x400000000c14782b */ /* 0x000fe20000000014 */
[----:B------:R-:W-:Y:S02]  /*3bd0*/  IMAD.MOV.U32 R12, RZ, RZ, 0x652b82fe ;  /* 0x652b82feff0c7424 */ /* 0x000fe400078e00ff */
[----:B------:R-:W-:-:S05]  /*3be0*/  IMAD.MOV.U32 R13, RZ, RZ, 0x3ff71547 ;  /* 0x3ff71547ff0d7424 */ /* 0x000fca00078e00ff */
[----:B------:R-:W-:-:S08]  /*3bf0*/  DADD R14, R22, R20 ;  /* 0x00000000160e7229 */ /* 0x000fd00000000014 */
[----:B------:R-:W-:Y:S02]  /*3c00*/  DFMA R12, R14, R12, 6.75539944105574400000e+15 ;  /* 0x433800000e0c742b */ /* 0x000fe4000000000c */
[----:B------:R-:W-:Y:S01]  /*3c10*/  FSETP.GEU.AND P0, PT, |R15|, 4.1917929649353027344, PT ;  /* 0x4086232b0f00780b */ /* 0x000fe20003f0e200 */
[----:B------:R-:W-:-:S05]  /*3c20*/  DADD R22, R22, -R14 ;  /* 0x0000000016167229 */ /* 0x000fca000000080e */
[----:B------:R-:W-:-:S03]  /*3c30*/  DADD R16, R12, -6.75539944105574400000e+15 ;  /* 0xc33800000c107429 */ /* 0x000fc60000000000 */
[----:B------:R-:W-:-:S05]  /*3c40*/  DADD R20, R20, R22 ;  /* 0x0000000014147229 */ /* 0x000fca0000000016 */
[----:B------:R-:W-:Y:S01]  /*3c50*/  DFMA R18, R16, -UR4, R14 ;  /* 0x8000000410127c2b */ /* 0x000fe2000800000e */
[----:B------:R-:W-:Y:S01]  /*3c60*/  UMOV UR4, 0x3b39803f ;  /* 0x3b39803f00047882 */ /* 0x000fe20000000000 */
[----:B------:R-:W-:-:S06]  /*3c70*/  UMOV UR5, 0x3c7abc9e ;  /* 0x3c7abc9e00057882 */ /* 0x000fcc0000000000 */
[----:B------:R-:W-:Y:S01]  /*3c80*/  DFMA R18, R16, -UR4, R18 ;  /* 0x8000000410127c2b */ /* 0x000fe20008000012 */
[----:B------:R-:W-:Y:S01]  /*3c90*/  UMOV UR4, 0x69ce2bdf ;  /* 0x69ce2bdf00047882 */ /* 0x000fe20000000000 */
[----:B------:R-:W-:Y:S01]  /*3ca0*/  IMAD.MOV.U32 R16, RZ, RZ, -0x35dec16 ;  /* 0xfca213eaff107424 */ /* 0x000fe200078e00ff */
[----:B------:R-:W-:Y:S01]  /*3cb0*/  UMOV UR5, 0x3e5ade15 ;  /* 0x3e5ade1500057882 */ /* 0x000fe20000000000 */
[----:B------:R-:W-:-:S06]  /*3cc0*/  IMAD.MOV.U32 R17, RZ, RZ, 0x3e928af3 ;  /* 0x3e928af3ff117424 */ /* 0x000fcc00078e00ff */
[----:B------:R-:W-:Y:S01]  /*3cd0*/  DFMA R16, R18, UR4, R16 ;  /* 0x0000000412107c2b */ /* 0x000fe20008000010 */
[----:B------:R-:W-:Y:S01]  /*3ce0*/  UMOV UR4, 0x62401315 ;  /* 0x6240131500047882 */ /* 0x000fe20000000000 */
[----:B------:R-:W-:-:S06]  /*3cf0*/  UMOV UR5, 0x3ec71dee ;  /* 0x3ec71dee00057882 */ /* 0x000fcc0000000000 */
[----:B------:R-:W-:Y:S01]  /*3d00*/  DFMA R16, R18, R16, UR4 ;  /* 0x0000000412107e2b */ /* 0x000fe20008000010 */
        /* <DEDUP_REMOVED lines=20> */
[----:B------:R-:W-:-:S08]  /*3e50*/  DFMA R16, R18, R16, UR4 ;  /* 0x0000000412107e2b */ /* 0x000fd00008000010 */
[----:B------:R-:W-:-:S08]  /*3e60*/  DFMA R16, R18, R16, 1 ;  /* 0x3ff000001210742b */ /* 0x000fd00000000010 */
[----:B------:R-:W-:-:S10]  /*3e70*/  DFMA R16, R18, R16, 1 ;  /* 0x3ff000001210742b */ /* 0x000fd40000000010 */
[----:B------:R-:W-:Y:S02]  /*3e80*/  IMAD R19, R12, 0x100000, R17 ;  /* 0x001000000c137824 */ /* 0x000fe400078e0211 */
[----:B------:R-:W-:Y:S01]  /*3e90*/  IMAD.MOV.U32 R18, RZ, RZ, R16 ;  /* 0x000000ffff127224 */ /* 0x000fe200078e0010 */
[----:B------:R-:W-:Y:S06]  /*3ea0*/  @!P0 BRA `(.L_x_42) ;  /* 0x0000000000308947 */ /* 0x000fec0003800000 */
[----:B------:R-:W-:Y:S01]  /*3eb0*/  FSETP.GEU.AND P1, PT, |R15|, 4.2275390625, PT ;  /* 0x408748000f00780b */ /* 0x000fe20003f2e200 */
[C---:B------:R-:W-:Y:S02]  /*3ec0*/  DADD R18, R14.reuse, +INF ;  /* 0x7ff000000e127429 */ /* 0x040fe40000000000 */
[----:B------:R-:W-:-:S08]  /*3ed0*/  DSETP.GEU.AND P0, PT, R14, RZ, PT ;  /* 0x000000ff0e00722a */ /* 0x000fd00003f0e000 */
[----:B------:R-:W-:Y:S02]  /*3ee0*/  FSEL R18, R18, RZ, P0 ;  /* 0x000000ff12127208 */ /* 0x000fe40000000000 */
[----:B------:R-:W-:Y:S02]  /*3ef0*/  @!P1 LEA.HI R13, R12, R12, RZ, 0x1 ;  /* 0x0000000c0c0d9211 */ /* 0x000fe400078f08ff */
[----:B------:R-:W-:Y:S02]  /*3f00*/  FSEL R19, R19, RZ, P0 ;  /* 0x000000ff13137208 */ /* 0x000fe40000000000 */
[----:B------:R-:W-:-:S05]  /*3f10*/  @!P1 SHF.R.S32.HI R13, RZ, 0x1, R13 ;  /* 0x00000001ff0d9819 */ /* 0x000fca000001140d */
[----:B------:R-:W-:Y:S02]  /*3f20*/  @!P1 IMAD.IADD R12, R12, 0x1, -R13 ;  /* 0x000000010c0c9824 */ /* 0x000fe400078e0a0d */
[----:B------:R-:W-:-:S03]  /*3f30*/  @!P1 IMAD R17, R13, 0x100000, R17 ;  /* 0x001000000d119824 */ /* 0x000fc600078e0211 */
[----:B------:R-:W-:Y:S01]  /*3f40*/  @!P1 LEA R13, R12, 0x3ff00000, 0x14 ;  /* 0x3ff000000c0d9811 */ /* 0x000fe200078ea0ff */
[----:B------:R-:W-:-:S06]  /*3f50*/  @!P1 IMAD.MOV.U32 R12, RZ, RZ, RZ ;  /* 0x000000ffff0c9224 */ /* 0x000fcc00078e00ff */
[----:B------:R-:W-:-:S11]  /*3f60*/  @!P1 DMUL R18, R16, R12 ;  /* 0x0000000c10129228 */ /* 0x000fd60000000000 */
.L_x_42:
[----:B------:R-:W-:Y:S01]  /*3f70*/  DFMA R20, R20, R18, R18 ;  /* 0x000000121414722b */ /* 0x000fe20000000012 */
[----:B------:R-:W-:Y:S01]  /*3f80*/  IMAD.MOV.U32 R12, RZ, RZ, R0 ;  /* 0x000000ffff0c7224 */ /* 0x000fe200078e0000 */
[----:B------:R-:W-:Y:S01]  /*3f90*/  DSETP.NEU.AND P0, PT, |R18|, +INF , PT ;  /* 0x7ff000001200742a */ /* 0x000fe20003f0d200 */
[----:B------:R-:W-:-:S07]  /*3fa0*/  IMAD.MOV.U32 R13, RZ, RZ, 0x0 ;  /* 0x00000000ff0d7424 */ /* 0x000fce00078e00ff */
[----:B------:R-:W-:Y:S02]  /*3fb0*/  FSEL R14, R18, R20, !P0 ;  /* 0x00000014120e7208 */ /* 0x000fe40004000000 */
[----:B------:R-:W-:Y:S01]  /*3fc0*/  FSEL R18, R19, R21, !P0 ;  /* 0x0000001513127208 */ /* 0x000fe20004000000 */
[----:B------:R-:W-:Y:S06]  /*3fd0*/  RET.REL.NODEC R12 `(_Z9haversineiPfS_) ;  /* 0xffffffc00c087950 */ /* 0x000fec0003c3ffff */
.L_x_43:
[----:B------:R-:W-:-:S00]  /*3fe0*/  BRA `(.L_x_43) ;  /* 0xfffffffc00fc7947 */ /* 0x000fc0000383ffff */
[----:B------:R-:W-:-:S00]  /*3ff0*/  NOP ;  /* 0x0000000000007918 */ /* 0x000fc00000000000 */
        /* <DEDUP_REMOVED lines=8> */
.L_x_46:


//--------------------- .nv.global.init           --------------------------
	.section	.nv.global.init,"aw",@progbits
	.align	4
.nv.global.init:
	.type		__cudart_i2opi_f,@object
	.size		__cudart_i2opi_f,(.L_0 - __cudart_i2opi_f)
__cudart_i2opi_f:
        /*0000*/ 	.byte	0x41, 0x90, 0x43, 0x3c, 0x99, 0x95, 0x62, 0xdb, 0xc0, 0xdd, 0x34, 0xf5, 0xd1, 0x57, 0x27, 0xfc
        /*0010*/ 	.byte	0x29, 0x15, 0x44, 0x4e, 0x6e, 0x83, 0xf9, 0xa2
.L_0:


//--------------------- .nv.shared.reserved.0     --------------------------
	.section	.nv.shared.reserved.0,"aw",@nobits
	.weak		__nv_reservedSMEM_offset_0_alias
	.size		__nv_reservedSMEM_offset_0_alias, 0, 64
	.other		__nv_reservedSMEM_offset_0_alias,@"STO_CUDA_RESERVED_SHARED STV_DEFAULT"
__nv_reservedSMEM_offset_0_alias:
	.zero		0
	.zero		64


//--------------------- .nv.constant0._Z9haversineiPfS_ --------------------------
	.section	.nv.constant0._Z9haversineiPfS_,"a",@progbits
	.sectionflags	@""
	.align	4
.nv.constant0._Z9haversineiPfS_:
	.zero		920


//--------------------- SYMBOLS --------------------------

	.type		.nv.reservedSmem.offset0,@object
	.size		.nv.reservedSmem.offset0,0x4
